	.target	sm_90a

	.elftype	@"ET_EXEC"


//--------------------- .note.nv.tkinfo           --------------------------
	.section	.note.nv.tkinfo,"",@"SHT_NOTE"
	.sectionflags	@"SHF_NOTE_NV_TKINFO"
	.tkinfo
        /*0018*/ 	.word	0x00000002
        /*0030*/ 	.string	""
        /*0030*/ 	.string	"ptxas"
        /*0030*/ 	.string	"Cuda compilation tools, release 13.0, V13.0.88"
        /*0030*/ 	.string	"Build cuda_13.0.r13.0/compiler.36424714_0"
        /*0030*/ 	.string	"-arch sm_90a -m 64 "



//--------------------- .note.nv.cuinfo           --------------------------
	.section	.note.nv.cuinfo,"",@"SHT_NOTE"
	.sectionflags	@"SHF_NOTE_NV_CUINFO"
        /*0018*/ 	.short	0x0002
        /*001a*/ 	.short	0x005a
        /*001c*/ 	.short	0x0082
	.zero		2


//--------------------- .nv.info                  --------------------------
	.section	.nv.info,"",@"SHT_CUDA_INFO"
	.align	4


	//----- nvinfo : EIATTR_REGCOUNT
	.align		4
        /*0000*/ 	.byte	0x04, 0x2f
        /*0002*/ 	.short	(.L_12 - .L_11)
	.align		4
.L_11:
        /*0004*/ 	.word	index@(_ZN7cutlass13device_kernelINS_4gemm6kernel13GemmUniversalIN4cute5tupleIJiiiiEEENS1_10collective13CollectiveMmaINS1_37MainloopSm90TmaGmmaWarpSpecializedFP8ILi37ENS5_IJNS4_1CILi8EEENSA_ILi1EEESC_EEENS1_35KernelTmaWarpSpecializedCooperativeEEENS5_IJNSA_ILi128EEENSA_ILi64EEENSA_ILi32EEEEEENS_12float_e4m3_tENS5_IJlSC_lEEESK_SL_NS4_8TiledMMAINS4_8MMA_AtomIJNS4_4SM904GMMA30MMA_64x64x32_F32E4M3E4M3_SS_TNILNSP_7ScaleInE1ELSR_1EEEEEENS4_6LayoutINS5_IJNSA_ILi2EEESC_SC_EEENS5_IJSC_NSA_ILi0EEESX_EEEEENS5_IJNS4_10UnderscoreES10_S10_EEEEENS4_13SM90_TMA_LOADENS4_14ComposedLayoutINS4_7SwizzleILi1ELi4ELi3EEENS4_18smem_ptr_flag_bitsILi8EEENSU_INS5_IJSB_SI_EEENS5_IJSI_SC_EEEEEEEvNS4_8identityENS4_23SM90_TMA_LOAD_MULTICASTES1C_vS1D_EENS_8epilogue10collective6detail29Sm90TmaWarpSpecializedAdapterINS1H_15DefaultEpilogueISK_SL_SL_NS1G_6thread17LinearCombinationISK_Li1EffLNS1L_9ScaleType4KindE0ELNS_15FloatRoundStyleE2ESK_EENS1_15EpilogueDefaultEEEEEvvEEEEvNT_6ParamsE)
        /*0008*/ 	.word	0x000000a8


	//----- nvinfo : EIATTR_FRAME_SIZE
	.align		4
.L_12:
        /*000c*/ 	.byte	0x04, 0x11
        /*000e*/ 	.short	(.L_14 - .L_13)
	.align		4
.L_13:
        /*0010*/ 	.word	index@(_ZN7cutlass13device_kernelINS_4gemm6kernel13GemmUniversalIN4cute5tupleIJiiiiEEENS1_10collective13CollectiveMmaINS1_37MainloopSm90TmaGmmaWarpSpecializedFP8ILi37ENS5_IJNS4_1CILi8EEENSA_ILi1EEESC_EEENS1_35KernelTmaWarpSpecializedCooperativeEEENS5_IJNSA_ILi128EEENSA_ILi64EEENSA_ILi32EEEEEENS_12float_e4m3_tENS5_IJlSC_lEEESK_SL_NS4_8TiledMMAINS4_8MMA_AtomIJNS4_4SM904GMMA30MMA_64x64x32_F32E4M3E4M3_SS_TNILNSP_7ScaleInE1ELSR_1EEEEEENS4_6LayoutINS5_IJNSA_ILi2EEESC_SC_EEENS5_IJSC_NSA_ILi0EEESX_EEEEENS5_IJNS4_10UnderscoreES10_S10_EEEEENS4_13SM90_TMA_LOADENS4_14ComposedLayoutINS4_7SwizzleILi1ELi4ELi3EEENS4_18smem_ptr_flag_bitsILi8EEENSU_INS5_IJSB_SI_EEENS5_IJSI_SC_EEEEEEEvNS4_8identityENS4_23SM90_TMA_LOAD_MULTICASTES1C_vS1D_EENS_8epilogue10collective6detail29Sm90TmaWarpSpecializedAdapterINS1H_15DefaultEpilogueISK_SL_SL_NS1G_6thread17LinearCombinationISK_Li1EffLNS1L_9ScaleType4KindE0ELNS_15FloatRoundStyleE2ESK_EENS1_15EpilogueDefaultEEEEEvvEEEEvNT_6ParamsE)
        /*0014*/ 	.word	0x00000000


	//----- nvinfo : EIATTR_MIN_STACK_SIZE
	.align		4
.L_14:
        /*0018*/ 	.byte	0x04, 0x12
        /*001a*/ 	.short	(.L_16 - .L_15)
	.align		4
.L_15:
        /*001c*/ 	.word	index@(_ZN7cutlass13device_kernelINS_4gemm6kernel13GemmUniversalIN4cute5tupleIJiiiiEEENS1_10collective13CollectiveMmaINS1_37MainloopSm90TmaGmmaWarpSpecializedFP8ILi37ENS5_IJNS4_1CILi8EEENSA_ILi1EEESC_EEENS1_35KernelTmaWarpSpecializedCooperativeEEENS5_IJNSA_ILi128EEENSA_ILi64EEENSA_ILi32EEEEEENS_12float_e4m3_tENS5_IJlSC_lEEESK_SL_NS4_8TiledMMAINS4_8MMA_AtomIJNS4_4SM904GMMA30MMA_64x64x32_F32E4M3E4M3_SS_TNILNSP_7ScaleInE1ELSR_1EEEEEENS4_6LayoutINS5_IJNSA_ILi2EEESC_SC_EEENS5_IJSC_NSA_ILi0EEESX_EEEEENS5_IJNS4_10UnderscoreES10_S10_EEEEENS4_13SM90_TMA_LOADENS4_14ComposedLayoutINS4_7SwizzleILi1ELi4ELi3EEENS4_18smem_ptr_flag_bitsILi8EEENSU_INS5_IJSB_SI_EEENS5_IJSI_SC_EEEEEEEvNS4_8identityENS4_23SM90_TMA_LOAD_MULTICASTES1C_vS1D_EENS_8epilogue10collective6detail29Sm90TmaWarpSpecializedAdapterINS1H_15DefaultEpilogueISK_SL_SL_NS1G_6thread17LinearCombinationISK_Li1EffLNS1L_9ScaleType4KindE0ELNS_15FloatRoundStyleE2ESK_EENS1_15EpilogueDefaultEEEEEvvEEEEvNT_6ParamsE)
        /*0020*/ 	.word	0x00000000
.L_16:


//--------------------- .nv.compat                --------------------------
	.section	.nv.compat,"",@"SHT_CUDA_COMPAT_INFO"
	.align	4
        /*0000*/ 	.byte	0x02, 0x09, 0x01, 0x00, 0x02, 0x02, 0x04, 0x00, 0x02, 0x05, 0x05, 0x00, 0x03, 0x07, 0x01, 0x01
        /*0010*/ 	.byte	0x02, 0x03, 0x01, 0x00, 0x02, 0x06, 0x01, 0x00, 0x04, 0x0b, 0x08, 0x00, 0x00, 0x00, 0x00, 0x00
        /*0020*/ 	.byte	0x00, 0x00, 0x00, 0x00


//--------------------- .nv.info._ZN7cutlass13device_kernelINS_4gemm6kernel13GemmUniversalIN4cute5tupleIJiiiiEEENS1_10collective13CollectiveMmaINS1_37MainloopSm90TmaGmmaWarpSpecializedFP8ILi37ENS5_IJNS4_1CILi8EEENSA_ILi1EEESC_EEENS1_35KernelTmaWarpSpecializedCooperativeEEENS5_IJNSA_ILi128EEENSA_ILi64EEENSA_ILi32EEEEEENS_12float_e4m3_tENS5_IJlSC_lEEESK_SL_NS4_8TiledMMAINS4_8MMA_AtomIJNS4_4SM904GMMA30MMA_64x64x32_F32E4M3E4M3_SS_TNILNSP_7ScaleInE1ELSR_1EEEEEENS4_6LayoutINS5_IJNSA_ILi2EEESC_SC_EEENS5_IJSC_NSA_ILi0EEESX_EEEEENS5_IJNS4_10UnderscoreES10_S10_EEEEENS4_13SM90_TMA_LOADENS4_14ComposedLayoutINS4_7SwizzleILi1ELi4ELi3EEENS4_18smem_ptr_flag_bitsILi8EEENSU_INS5_IJSB_SI_EEENS5_IJSI_SC_EEEEEEEvNS4_8identityENS4_23SM90_TMA_LOAD_MULTICASTES1C_vS1D_EENS_8epilogue10collective6detail29Sm90TmaWarpSpecializedAdapterINS1H_15DefaultEpilogueISK_SL_SL_NS1G_6thread17LinearCombinationISK_Li1EffLNS1L_9ScaleType4KindE0ELNS_15FloatRoundStyleE2ESK_EENS1_15EpilogueDefaultEEEEEvvEEEEvNT_6ParamsE --------------------------
	.section	.nv.info._ZN7cutlass13device_kernelINS_4gemm6kernel13GemmUniversalIN4cute5tupleIJiiiiEEENS1_10collective13CollectiveMmaINS1_37MainloopSm90TmaGmmaWarpSpecializedFP8ILi37ENS5_IJNS4_1CILi8EEENSA_ILi1EEESC_EEENS1_35KernelTmaWarpSpecializedCooperativeEEENS5_IJNSA_ILi128EEENSA_ILi64EEENSA_ILi32EEEEEENS_12float_e4m3_tENS5_IJlSC_lEEESK_SL_NS4_8TiledMMAINS4_8MMA_AtomIJNS4_4SM904GMMA30MMA_64x64x32_F32E4M3E4M3_SS_TNILNSP_7ScaleInE1ELSR_1EEEEEENS4_6LayoutINS5_IJNSA_ILi2EEESC_SC_EEENS5_IJSC_NSA_ILi0EEESX_EEEEENS5_IJNS4_10UnderscoreES10_S10_EEEEENS4_13SM90_TMA_LOADENS4_14ComposedLayoutINS4_7SwizzleILi1ELi4ELi3EEENS4_18smem_ptr_flag_bitsILi8EEENSU_INS5_IJSB_SI_EEENS5_IJSI_SC_EEEEEEEvNS4_8identityENS4_23SM90_TMA_LOAD_MULTICASTES1C_vS1D_EENS_8epilogue10collective6detail29Sm90TmaWarpSpecializedAdapterINS1H_15DefaultEpilogueISK_SL_SL_NS1G_6thread17LinearCombinationISK_Li1EffLNS1L_9ScaleType4KindE0ELNS_15FloatRoundStyleE2ESK_EENS1_15EpilogueDefaultEEEEEvvEEEEvNT_6ParamsE,"",@"SHT_CUDA_INFO"
	.sectionflags	@""
	.align	4


	//----- nvinfo : EIATTR_CUDA_API_VERSION
	.align		4
        /*0000*/ 	.byte	0x04, 0x37
        /*0002*/ 	.short	(.L_18 - .L_17)
.L_17:
        /*0004*/ 	.word	0x00000082


	//----- nvinfo : EIATTR_KPARAM_INFO
	.align		4
.L_18:
        /*0008*/ 	.byte	0x04, 0x17
        /*000a*/ 	.short	(.L_20 - .L_19)
.L_19:
        /*000c*/ 	.word	0x00000000
        /*0010*/ 	.short	0x0000
        /*0012*/ 	.short	0x0070
        /*0014*/ 	.byte	0x00, 0xf0, 0x01, 0x10


	//----- nvinfo : EIATTR_SPARSE_MMA_MASK
	.align		4
.L_20:
        /*0018*/ 	.byte	0x03, 0x50
        /*001a*/ 	.short	0x0000


	//----- nvinfo : EIATTR_MAXREG_COUNT
	.align		4
        /*001c*/ 	.byte	0x03, 0x1b
        /*001e*/ 	.short	0x00a8


	//----- nvinfo : EIATTR_NUM_BARRIERS
	.align		4
        /*0020*/ 	.byte	0x02, 0x4c
        /*0022*/ 	.byte	0x01
	.zero		1


	//----- nvinfo : EIATTR_MERCURY_ISA_VERSION
	.align		4
        /*0024*/ 	.byte	0x03, 0x5f
        /*0026*/ 	.short	0x0101


	//----- nvinfo : EIATTR_INT_WARP_WIDE_INSTR_OFFSETS
	.align		4
        /*0028*/ 	.byte	0x04, 0x31
        /*002a*/ 	.short	(.L_22 - .L_21)


	//   ....[0]....
.L_21:
        /*002c*/ 	.word	0x00000920


	//   ....[1]....
        /*0030*/ 	.word	0x00000940


	//   ....[2]....
        /*0034*/ 	.word	0x00000af0


	//----- nvinfo : EIATTR_COOP_GROUP_MASK_REGIDS
	.align		4
.L_22:
        /*0038*/ 	.byte	0x04, 0x29
        /*003a*/ 	.short	(.L_24 - .L_23)


	//   ....[0]....
.L_23:
        /*003c*/ 	.word	0xffffffff


	//   ....[1]....
        /*0040*/ 	.word	0xffffffff


	//   ....[2]....
        /*0044*/ 	.word	0xffffffff


	//   ....[3]....
        /*0048*/ 	.word	0xffffffff


	//   ....[4]....
        /*004c*/ 	.word	0xffffffff


	//   ....[5]....
        /*0050*/ 	.word	0xffffffff


	//----- nvinfo : EIATTR_COOP_GROUP_INSTR_OFFSETS
	.align		4
.L_24:
        /*0054*/ 	.byte	0x04, 0x28
        /*0056*/ 	.short	(.L_26 - .L_25)


	//   ....[0]....
.L_25:
        /*0058*/ 	.word	0x00000060


	//   ....[1]....
        /*005c*/ 	.word	0x00000070


	//   ....[2]....
        /*0060*/ 	.word	0x00000130


	//   ....[3]....
        /*0064*/ 	.word	0x00000750


	//   ....[4]....
        /*0068*/ 	.word	0x00000c40


	//   ....[5]....
        /*006c*/ 	.word	0x000016b0


	//----- nvinfo : EIATTR_REG_RECONFIG
	.align		4
.L_26:
        /*0070*/ 	.byte	0x01, 0x54
	.zero		2


	//----- nvinfo : EIATTR_MBARRIER_INSTR_OFFSETS
	.align		4
        /*0074*/ 	.byte	0x04, 0x39
        /*0076*/ 	.short	(.L_28 - .L_27)


	//   ....[0]....
.L_27:
        /*0078*/ 	.word	0x00000280
        /*007c*/ 	.word	0x000000ff
        /*0080*/ 	.word	0x00000000
        /*0084*/ 	.short	0x0100
        /*0086*/ 	.byte	0x08
	.zero		1


	//   ....[1]....
        /*0088*/ 	.word	0x00000290
        /*008c*/ 	.word	0x000000ff
        /*0090*/ 	.word	0x00000128
        /*0094*/ 	.short	0x0100
        /*0096*/ 	.byte	0x08
	.zero		1


	//   ....[2]....
        /*0098*/ 	.word	0x000002a0
        /*009c*/ 	.word	0x000000ff
        /*00a0*/ 	.word	0x00000008
        /*00a4*/ 	.short	0x0100
        /*00a6*/ 	.byte	0x08
	.zero		1


	//   ....[3]....
        /*00a8*/ 	.word	0x000002b0
        /*00ac*/ 	.word	0x000000ff
        /*00b0*/ 	.word	0x00000130
        /*00b4*/ 	.short	0x0100
        /*00b6*/ 	.byte	0x08
	.zero		1


	//   ....[4]....
        /*00b8*/ 	.word	0x000002c0
        /*00bc*/ 	.word	0x000000ff
        /*00c0*/ 	.word	0x00000010
        /*00c4*/ 	.short	0x0100
        /*00c6*/ 	.byte	0x08
	.zero		1


	//   ....[5]....
        /*00c8*/ 	.word	0x000002d0
        /*00cc*/ 	.word	0x000000ff
        /*00d0*/ 	.word	0x00000138
        /*00d4*/ 	.short	0x0100
        /*00d6*/ 	.byte	0x08
	.zero		1


	//   ....[6]....
        /*00d8*/ 	.word	0x000002e0
        /*00dc*/ 	.word	0x000000ff
        /*00e0*/ 	.word	0x00000018
        /*00e4*/ 	.short	0x0100
        /*00e6*/ 	.byte	0x08
	.zero		1


	//   ....[7]....
        /*00e8*/ 	.word	0x000002f0
        /*00ec*/ 	.word	0x000000ff
        /*00f0*/ 	.word	0x00000140
        /*00f4*/ 	.short	0x0100
        /*00f6*/ 	.byte	0x08
	.zero		1


	//   ....[8]....
        /*00f8*/ 	.word	0x00000300
        /*00fc*/ 	.word	0x000000ff
        /*0100*/ 	.word	0x00000020
        /*0104*/ 	.short	0x0100
        /*0106*/ 	.byte	0x08
	.zero		1


	//   ....[9]....
        /*0108*/ 	.word	0x00000310
        /*010c*/ 	.word	0x000000ff
        /*0110*/ 	.word	0x00000148
        /*0114*/ 	.short	0x0100
        /*0116*/ 	.byte	0x08
	.zero		1


	//   ....[10]....
        /*0118*/ 	.word	0x00000320
        /*011c*/ 	.word	0x000000ff
        /*0120*/ 	.word	0x00000028
        /*0124*/ 	.short	0x0100
        /*0126*/ 	.byte	0x08
	.zero		1


	//   ....[11]....
        /*0128*/ 	.word	0x00000330
        /*012c*/ 	.word	0x000000ff
        /*0130*/ 	.word	0x00000150
        /*0134*/ 	.short	0x0100
        /*0136*/ 	.byte	0x08
	.zero		1


	//   ....[12]....
        /*0138*/ 	.word	0x00000340
        /*013c*/ 	.word	0x000000ff
        /*0140*/ 	.word	0x00000030
        /*0144*/ 	.short	0x0100
        /*0146*/ 	.byte	0x08
	.zero		1


	//   ....[13]....
        /*0148*/ 	.word	0x00000350
        /*014c*/ 	.word	0x000000ff
        /*0150*/ 	.word	0x00000158
        /*0154*/ 	.short	0x0100
        /*0156*/ 	.byte	0x08
	.zero		1


	//   ....[14]....
        /*0158*/ 	.word	0x00000360
        /*015c*/ 	.word	0x000000ff
        /*0160*/ 	.word	0x00000038
        /*0164*/ 	.short	0x0100
        /*0166*/ 	.byte	0x08
	.zero		1


	//   ....[15]....
        /*0168*/ 	.word	0x00000370
        /*016c*/ 	.word	0x000000ff
        /*0170*/ 	.word	0x00000160
        /*0174*/ 	.short	0x0100
        /*0176*/ 	.byte	0x08
	.zero		1


	//   ....[16]....
        /*0178*/ 	.word	0x00000380
        /*017c*/ 	.word	0x000000ff
        /*0180*/ 	.word	0x00000040
        /*0184*/ 	.short	0x0100
        /*0186*/ 	.byte	0x08
	.zero		1


	//   ....[17]....
        /*0188*/ 	.word	0x00000390
        /*018c*/ 	.word	0x000000ff
        /*0190*/ 	.word	0x00000168
        /*0194*/ 	.short	0x0100
        /*0196*/ 	.byte	0x08
	.zero		1


	//   ....[18]....
        /*0198*/ 	.word	0x000003a0
        /*019c*/ 	.word	0x000000ff
        /*01a0*/ 	.word	0x00000048
        /*01a4*/ 	.short	0x0100
        /*01a6*/ 	.byte	0x08
	.zero		1


	//   ....[19]....
        /*01a8*/ 	.word	0x000003b0
        /*01ac*/ 	.word	0x000000ff
        /*01b0*/ 	.word	0x00000170
        /*01b4*/ 	.short	0x0100
        /*01b6*/ 	.byte	0x08
	.zero		1


	//   ....[20]....
        /*01b8*/ 	.word	0x000003c0
        /*01bc*/ 	.word	0x000000ff
        /*01c0*/ 	.word	0x00000050
        /*01c4*/ 	.short	0x0100
        /*01c6*/ 	.byte	0x08
	.zero		1


	//   ....[21]....
        /*01c8*/ 	.word	0x000003d0
        /*01cc*/ 	.word	0x000000ff
        /*01d0*/ 	.word	0x00000178
        /*01d4*/ 	.short	0x0100
        /*01d6*/ 	.byte	0x08
	.zero		1


	//   ....[22]....
        /*01d8*/ 	.word	0x000003e0
        /*01dc*/ 	.word	0x000000ff
        /*01e0*/ 	.word	0x00000058
        /*01e4*/ 	.short	0x0100
        /*01e6*/ 	.byte	0x08
	.zero		1


	//   ....[23]....
        /*01e8*/ 	.word	0x000003f0
        /*01ec*/ 	.word	0x000000ff
        /*01f0*/ 	.word	0x00000180
        /*01f4*/ 	.short	0x0100
        /*01f6*/ 	.byte	0x08
	.zero		1


	//   ....[24]....
        /*01f8*/ 	.word	0x00000400
        /*01fc*/ 	.word	0x000000ff
        /*0200*/ 	.word	0x00000060
        /*0204*/ 	.short	0x0100
        /*0206*/ 	.byte	0x08
	.zero		1


	//   ....[25]....
        /*0208*/ 	.word	0x00000410
        /*020c*/ 	.word	0x000000ff
        /*0210*/ 	.word	0x00000188
        /*0214*/ 	.short	0x0100
        /*0216*/ 	.byte	0x08
	.zero		1


	//   ....[26]....
        /*0218*/ 	.word	0x00000420
        /*021c*/ 	.word	0x000000ff
        /*0220*/ 	.word	0x00000068
        /*0224*/ 	.short	0x0100
        /*0226*/ 	.byte	0x08
	.zero		1


	//   ....[27]....
        /*0228*/ 	.word	0x00000430
        /*022c*/ 	.word	0x000000ff
        /*0230*/ 	.word	0x00000190
        /*0234*/ 	.short	0x0100
        /*0236*/ 	.byte	0x08
	.zero		1


	//   ....[28]....
        /*0238*/ 	.word	0x00000440
        /*023c*/ 	.word	0x000000ff
        /*0240*/ 	.word	0x00000070
        /*0244*/ 	.short	0x0100
        /*0246*/ 	.byte	0x08
	.zero		1


	//   ....[29]....
        /*0248*/ 	.word	0x00000450
        /*024c*/ 	.word	0x000000ff
        /*0250*/ 	.word	0x00000198
        /*0254*/ 	.short	0x0100
        /*0256*/ 	.byte	0x08
	.zero		1


	//   ....[30]....
        /*0258*/ 	.word	0x00000460
        /*025c*/ 	.word	0x000000ff
        /*0260*/ 	.word	0x00000078
        /*0264*/ 	.short	0x0100
        /*0266*/ 	.byte	0x08
	.zero		1


	//   ....[31]....
        /*0268*/ 	.word	0x00000470
        /*026c*/ 	.word	0x000000ff
        /*0270*/ 	.word	0x000001a0
        /*0274*/ 	.short	0x0100
        /*0276*/ 	.byte	0x08
	.zero		1


	//   ....[32]....
        /*0278*/ 	.word	0x00000480
        /*027c*/ 	.word	0x000000ff
        /*0280*/ 	.word	0x00000080
        /*0284*/ 	.short	0x0100
        /*0286*/ 	.byte	0x08
	.zero		1


	//   ....[33]....
        /*0288*/ 	.word	0x00000490
        /*028c*/ 	.word	0x000000ff
        /*0290*/ 	.word	0x000001a8
        /*0294*/ 	.short	0x0100
        /*0296*/ 	.byte	0x08
	.zero		1


	//   ....[34]....
        /*0298*/ 	.word	0x000004a0
        /*029c*/ 	.word	0x000000ff
        /*02a0*/ 	.word	0x00000088
        /*02a4*/ 	.short	0x0100
        /*02a6*/ 	.byte	0x08
	.zero		1


	//   ....[35]....
        /*02a8*/ 	.word	0x000004b0
        /*02ac*/ 	.word	0x000000ff
        /*02b0*/ 	.word	0x000001b0
        /*02b4*/ 	.short	0x0100
        /*02b6*/ 	.byte	0x08
	.zero		1


	//   ....[36]....
        /*02b8*/ 	.word	0x000004c0
        /*02bc*/ 	.word	0x000000ff
        /*02c0*/ 	.word	0x00000090
        /*02c4*/ 	.short	0x0100
        /*02c6*/ 	.byte	0x08
	.zero		1


	//   ....[37]....
        /*02c8*/ 	.word	0x000004d0
        /*02cc*/ 	.word	0x000000ff
        /*02d0*/ 	.word	0x000001b8
        /*02d4*/ 	.short	0x0100
        /*02d6*/ 	.byte	0x08
	.zero		1


	//   ....[38]....
        /*02d8*/ 	.word	0x000004e0
        /*02dc*/ 	.word	0x000000ff
        /*02e0*/ 	.word	0x00000098
        /*02e4*/ 	.short	0x0100
        /*02e6*/ 	.byte	0x08
	.zero		1


	//   ....[39]....
        /*02e8*/ 	.word	0x000004f0
        /*02ec*/ 	.word	0x000000ff
        /*02f0*/ 	.word	0x000001c0
        /*02f4*/ 	.short	0x0100
        /*02f6*/ 	.byte	0x08
	.zero		1


	//   ....[40]....
        /*02f8*/ 	.word	0x00000500
        /*02fc*/ 	.word	0x000000ff
        /*0300*/ 	.word	0x000000a0
        /*0304*/ 	.short	0x0100
        /*0306*/ 	.byte	0x08
	.zero		1


	//   ....[41]....
        /*0308*/ 	.word	0x00000510
        /*030c*/ 	.word	0x000000ff
        /*0310*/ 	.word	0x000001c8
        /*0314*/ 	.short	0x0100
        /*0316*/ 	.byte	0x08
	.zero		1


	//   ....[42]....
        /*0318*/ 	.word	0x00000520
        /*031c*/ 	.word	0x000000ff
        /*0320*/ 	.word	0x000000a8
        /*0324*/ 	.short	0x0100
        /*0326*/ 	.byte	0x08
	.zero		1


	//   ....[43]....
        /*0328*/ 	.word	0x00000530
        /*032c*/ 	.word	0x000000ff
        /*0330*/ 	.word	0x000001d0
        /*0334*/ 	.short	0x0100
        /*0336*/ 	.byte	0x08
	.zero		1


	//   ....[44]....
        /*0338*/ 	.word	0x00000540
        /*033c*/ 	.word	0x000000ff
        /*0340*/ 	.word	0x000000b0
        /*0344*/ 	.short	0x0100
        /*0346*/ 	.byte	0x08
	.zero		1


	//   ....[45]....
        /*0348*/ 	.word	0x00000550
        /*034c*/ 	.word	0x000000ff
        /*0350*/ 	.word	0x000001d8
        /*0354*/ 	.short	0x0100
        /*0356*/ 	.byte	0x08
	.zero		1


	//   ....[46]....
        /*0358*/ 	.word	0x00000560
        /*035c*/ 	.word	0x000000ff
        /*0360*/ 	.word	0x000000b8
        /*0364*/ 	.short	0x0100
        /*0366*/ 	.byte	0x08
	.zero		1


	//   ....[47]....
        /*0368*/ 	.word	0x00000570
        /*036c*/ 	.word	0x000000ff
        /*0370*/ 	.word	0x000001e0
        /*0374*/ 	.short	0x0100
        /*0376*/ 	.byte	0x08
	.zero		1


	//   ....[48]....
        /*0378*/ 	.word	0x00000580
        /*037c*/ 	.word	0x000000ff
        /*0380*/ 	.word	0x000000c0
        /*0384*/ 	.short	0x0100
        /*0386*/ 	.byte	0x08
	.zero		1


	//   ....[49]....
        /*0388*/ 	.word	0x00000590
        /*038c*/ 	.word	0x000000ff
        /*0390*/ 	.word	0x000001e8
        /*0394*/ 	.short	0x0100
        /*0396*/ 	.byte	0x08
	.zero		1


	//   ....[50]....
        /*0398*/ 	.word	0x000005a0
        /*039c*/ 	.word	0x000000ff
        /*03a0*/ 	.word	0x000000c8
        /*03a4*/ 	.short	0x0100
        /*03a6*/ 	.byte	0x08
	.zero		1


	//   ....[51]....
        /*03a8*/ 	.word	0x000005b0
        /*03ac*/ 	.word	0x000000ff
        /*03b0*/ 	.word	0x000001f0
        /*03b4*/ 	.short	0x0100
        /*03b6*/ 	.byte	0x08
	.zero		1


	//   ....[52]....
        /*03b8*/ 	.word	0x000005c0
        /*03bc*/ 	.word	0x000000ff
        /*03c0*/ 	.word	0x000000d0
        /*03c4*/ 	.short	0x0100
        /*03c6*/ 	.byte	0x08
	.zero		1


	//   ....[53]....
        /*03c8*/ 	.word	0x000005d0
        /*03cc*/ 	.word	0x000000ff
        /*03d0*/ 	.word	0x000001f8
        /*03d4*/ 	.short	0x0100
        /*03d6*/ 	.byte	0x08
	.zero		1


	//   ....[54]....
        /*03d8*/ 	.word	0x000005e0
        /*03dc*/ 	.word	0x000000ff
        /*03e0*/ 	.word	0x000000d8
        /*03e4*/ 	.short	0x0100
        /*03e6*/ 	.byte	0x08
	.zero		1


	//   ....[55]....
        /*03e8*/ 	.word	0x000005f0
        /*03ec*/ 	.word	0x000000ff
        /*03f0*/ 	.word	0x00000200
        /*03f4*/ 	.short	0x0100
        /*03f6*/ 	.byte	0x08
	.zero		1


	//   ....[56]....
        /*03f8*/ 	.word	0x00000600
        /*03fc*/ 	.word	0x000000ff
        /*0400*/ 	.word	0x000000e0
        /*0404*/ 	.short	0x0100
        /*0406*/ 	.byte	0x08
	.zero		1


	//   ....[57]....
        /*0408*/ 	.word	0x00000610
        /*040c*/ 	.word	0x000000ff
        /*0410*/ 	.word	0x00000208
        /*0414*/ 	.short	0x0100
        /*0416*/ 	.byte	0x08
	.zero		1


	//   ....[58]....
        /*0418*/ 	.word	0x00000620
        /*041c*/ 	.word	0x000000ff
        /*0420*/ 	.word	0x000000e8
        /*0424*/ 	.short	0x0100
        /*0426*/ 	.byte	0x08
	.zero		1


	//   ....[59]....
        /*0428*/ 	.word	0x00000630
        /*042c*/ 	.word	0x000000ff
        /*0430*/ 	.word	0x00000210
        /*0434*/ 	.short	0x0100
        /*0436*/ 	.byte	0x08
	.zero		1


	//   ....[60]....
        /*0438*/ 	.word	0x00000640
        /*043c*/ 	.word	0x000000ff
        /*0440*/ 	.word	0x000000f0
        /*0444*/ 	.short	0x0100
        /*0446*/ 	.byte	0x08
	.zero		1


	//   ....[61]....
        /*0448*/ 	.word	0x00000650
        /*044c*/ 	.word	0x000000ff
        /*0450*/ 	.word	0x00000218
        /*0454*/ 	.short	0x0100
        /*0456*/ 	.byte	0x08
	.zero		1


	//   ....[62]....
        /*0458*/ 	.word	0x00000660
        /*045c*/ 	.word	0x000000ff
        /*0460*/ 	.word	0x000000f8
        /*0464*/ 	.short	0x0100
        /*0466*/ 	.byte	0x08
	.zero		1


	//   ....[63]....
        /*0468*/ 	.word	0x00000670
        /*046c*/ 	.word	0x000000ff
        /*0470*/ 	.word	0x00000220
        /*0474*/ 	.short	0x0100
        /*0476*/ 	.byte	0x08
	.zero		1


	//   ....[64]....
        /*0478*/ 	.word	0x00000680
        /*047c*/ 	.word	0x000000ff
        /*0480*/ 	.word	0x00000100
        /*0484*/ 	.short	0x0100
        /*0486*/ 	.byte	0x08
	.zero		1


	//   ....[65]....
        /*0488*/ 	.word	0x00000690
        /*048c*/ 	.word	0x000000ff
        /*0490*/ 	.word	0x00000228
        /*0494*/ 	.short	0x0100
        /*0496*/ 	.byte	0x08
	.zero		1


	//   ....[66]....
        /*0498*/ 	.word	0x000006a0
        /*049c*/ 	.word	0x000000ff
        /*04a0*/ 	.word	0x00000108
        /*04a4*/ 	.short	0x0100
        /*04a6*/ 	.byte	0x08
	.zero		1


	//   ....[67]....
        /*04a8*/ 	.word	0x000006b0
        /*04ac*/ 	.word	0x000000ff
        /*04b0*/ 	.word	0x00000230
        /*04b4*/ 	.short	0x0100
        /*04b6*/ 	.byte	0x08
	.zero		1


	//   ....[68]....
        /*04b8*/ 	.word	0x000006c0
        /*04bc*/ 	.word	0x000000ff
        /*04c0*/ 	.word	0x00000110
        /*04c4*/ 	.short	0x0100
        /*04c6*/ 	.byte	0x08
	.zero		1


	//   ....[69]....
        /*04c8*/ 	.word	0x000006d0
        /*04cc*/ 	.word	0x000000ff
        /*04d0*/ 	.word	0x00000238
        /*04d4*/ 	.short	0x0100
        /*04d6*/ 	.byte	0x08
	.zero		1


	//   ....[70]....
        /*04d8*/ 	.word	0x000006e0
        /*04dc*/ 	.word	0x000000ff
        /*04e0*/ 	.word	0x00000118
        /*04e4*/ 	.short	0x0100
        /*04e6*/ 	.byte	0x08
	.zero		1


	//   ....[71]....
        /*04e8*/ 	.word	0x000006f0
        /*04ec*/ 	.word	0x000000ff
        /*04f0*/ 	.word	0x00000240
        /*04f4*/ 	.short	0x0100
        /*04f6*/ 	.byte	0x08
	.zero		1


	//   ....[72]....
        /*04f8*/ 	.word	0x00000700
        /*04fc*/ 	.word	0x000000ff
        /*0500*/ 	.word	0x00000120
        /*0504*/ 	.short	0x0100
        /*0506*/ 	.byte	0x08
	.zero		1


	//   ....[73]....
        /*0508*/ 	.word	0x00000710
        /*050c*/ 	.word	0x000000ff
        /*0510*/ 	.word	0x00000248
        /*0514*/ 	.short	0x0100
        /*0516*/ 	.byte	0x08
	.zero		1


	//   ....[74]....
        /*0518*/ 	.word	0x00000b90
        /*051c*/ 	.word	0x000000ff
        /*0520*/ 	.word	0x00000260
        /*0524*/ 	.short	0x0100
        /*0526*/ 	.byte	0x06
	.zero		1


	//   ....[75]....
        /*0528*/ 	.word	0x00000bf0
        /*052c*/ 	.word	0x000000ff
        /*0530*/ 	.word	0x00000268
        /*0534*/ 	.short	0x0100
        /*0536*/ 	.byte	0x06
	.zero		1


	//   ....[76]....
        /*0538*/ 	.word	0x000019f0
        /*053c*/ 	.word	0x000000ff
        /*0540*/ 	.word	0x00000000
        /*0544*/ 	.short	0x010a
        /*0546*/ 	.byte	0x06
	.zero		1


	//   ....[77]....
        /*0548*/ 	.word	0x00001a30
        /*054c*/ 	.word	0x000000ff
        /*0550*/ 	.word	0x00000000
        /*0554*/ 	.short	0x010a
        /*0556*/ 	.byte	0x06
	.zero		1


	//   ....[78]....
        /*0558*/ 	.word	0x00002020
        /*055c*/ 	.word	0x000000ff
        /*0560*/ 	.word	0x00000000
        /*0564*/ 	.short	0x010a
        /*0566*/ 	.byte	0x0c
	.zero		1


	//   ....[79]....
        /*0568*/ 	.word	0x00002060
        /*056c*/ 	.word	0x000000ff
        /*0570*/ 	.word	0x00000000
        /*0574*/ 	.short	0x010a
        /*0576*/ 	.byte	0x0c
	.zero		1


	//   ....[80]....
        /*0578*/ 	.word	0x00002440
        /*057c*/ 	.word	0x0000000a
        /*0580*/ 	.word	0x00000000
        /*0584*/ 	.short	0x0101
        /*0586*/ 	.byte	0x3f
	.zero		1


	//   ....[81]....
        /*0588*/ 	.word	0x00002900
        /*058c*/ 	.word	0x00000008
        /*0590*/ 	.word	0x00000000
        /*0594*/ 	.short	0x0101
        /*0596*/ 	.byte	0x3f
	.zero		1


	//   ....[82]....
        /*0598*/ 	.word	0x000061e0
        /*059c*/ 	.word	0x00000015
        /*05a0*/ 	.word	0x00000128
        /*05a4*/ 	.short	0x010a
        /*05a6*/ 	.byte	0x3f
	.zero		1


	//   ....[83]....
        /*05a8*/ 	.word	0x000065c0
        /*05ac*/ 	.word	0x00000008
        /*05b0*/ 	.word	0x00000268
        /*05b4*/ 	.short	0x0101
        /*05b6*/ 	.byte	0x3f
	.zero		1


	//   ....[84]....
        /*05b8*/ 	.word	0x00006cb0
        /*05bc*/ 	.word	0x00000007
        /*05c0*/ 	.word	0x00000000
        /*05c4*/ 	.short	0x010a
        /*05c6*/ 	.byte	0x3f
	.zero		1


	//   ....[85]....
        /*05c8*/ 	.word	0x00006d30
        /*05cc*/ 	.word	0x00000008
        /*05d0*/ 	.word	0x00000000
        /*05d4*/ 	.short	0x010a
        /*05d6*/ 	.byte	0x3f
	.zero		1


	//   ....[86]....
        /*05d8*/ 	.word	0x00006dc0
        /*05dc*/ 	.word	0x00000009
        /*05e0*/ 	.word	0x00000000
        /*05e4*/ 	.short	0x010a
        /*05e6*/ 	.byte	0x3f
	.zero		1


	//   ....[87]....
        /*05e8*/ 	.word	0x00006e50
        /*05ec*/ 	.word	0x00000008
        /*05f0*/ 	.word	0x00000000
        /*05f4*/ 	.short	0x010a
        /*05f6*/ 	.byte	0x3f
	.zero		1


	//   ....[88]....
        /*05f8*/ 	.word	0x00006ee0
        /*05fc*/ 	.word	0x00000009
        /*0600*/ 	.word	0x00000000
        /*0604*/ 	.short	0x010a
        /*0606*/ 	.byte	0x3f
	.zero		1


	//   ....[89]....
        /*0608*/ 	.word	0x00006f70
        /*060c*/ 	.word	0x00000008
        /*0610*/ 	.word	0x00000000
        /*0614*/ 	.short	0x010a
        /*0616*/ 	.byte	0x3f
	.zero		1


	//   ....[90]....
        /*0618*/ 	.word	0x00007000
        /*061c*/ 	.word	0x00000009
        /*0620*/ 	.word	0x00000000
        /*0624*/ 	.short	0x010a
        /*0626*/ 	.byte	0x3f
	.zero		1


	//   ....[91]....
        /*0628*/ 	.word	0x00007090
        /*062c*/ 	.word	0x00000008
        /*0630*/ 	.word	0x00000000
        /*0634*/ 	.short	0x010a
        /*0636*/ 	.byte	0x3f
	.zero		1


	//   ....[92]....
        /*0638*/ 	.word	0x00007120
        /*063c*/ 	.word	0x00000009
        /*0640*/ 	.word	0x00000000
        /*0644*/ 	.short	0x010a
        /*0646*/ 	.byte	0x3f
	.zero		1


	//   ....[93]....
        /*0648*/ 	.word	0x000071b0
        /*064c*/ 	.word	0x00000008
        /*0650*/ 	.word	0x00000000
        /*0654*/ 	.short	0x010a
        /*0656*/ 	.byte	0x3f
	.zero		1


	//   ....[94]....
        /*0658*/ 	.word	0x00007240
        /*065c*/ 	.word	0x00000009
        /*0660*/ 	.word	0x00000000
        /*0664*/ 	.short	0x010a
        /*0666*/ 	.byte	0x3f
	.zero		1


	//   ....[95]....
        /*0668*/ 	.word	0x000072d0
        /*066c*/ 	.word	0x00000008
        /*0670*/ 	.word	0x00000000
        /*0674*/ 	.short	0x010a
        /*0676*/ 	.byte	0x3f
	.zero		1


	//   ....[96]....
        /*0678*/ 	.word	0x00007360
        /*067c*/ 	.word	0x00000009
        /*0680*/ 	.word	0x00000000
        /*0684*/ 	.short	0x010a
        /*0686*/ 	.byte	0x3f
	.zero		1


	//   ....[97]....
        /*0688*/ 	.word	0x000073f0
        /*068c*/ 	.word	0x00000008
        /*0690*/ 	.word	0x00000000
        /*0694*/ 	.short	0x010a
        /*0696*/ 	.byte	0x3f
	.zero		1


	//   ....[98]....
        /*0698*/ 	.word	0x00007480
        /*069c*/ 	.word	0x00000009
        /*06a0*/ 	.word	0x00000000
        /*06a4*/ 	.short	0x010a
        /*06a6*/ 	.byte	0x3f
	.zero		1


	//   ....[99]....
        /*06a8*/ 	.word	0x00007510
        /*06ac*/ 	.word	0x00000008
        /*06b0*/ 	.word	0x00000000
        /*06b4*/ 	.short	0x010a
        /*06b6*/ 	.byte	0x3f
	.zero		1


	//   ....[100]....
        /*06b8*/ 	.word	0x000075a0
        /*06bc*/ 	.word	0x00000009
        /*06c0*/ 	.word	0x00000000
        /*06c4*/ 	.short	0x010a
        /*06c6*/ 	.byte	0x3f
	.zero		1


	//   ....[101]....
        /*06c8*/ 	.word	0x00007630
        /*06cc*/ 	.word	0x00000008
        /*06d0*/ 	.word	0x00000000
        /*06d4*/ 	.short	0x010a
        /*06d6*/ 	.byte	0x3f
	.zero		1


	//   ....[102]....
        /*06d8*/ 	.word	0x000076c0
        /*06dc*/ 	.word	0x00000009
        /*06e0*/ 	.word	0x00000000
        /*06e4*/ 	.short	0x010a
        /*06e6*/ 	.byte	0x3f
	.zero		1


	//   ....[103]....
        /*06e8*/ 	.word	0x00007750
        /*06ec*/ 	.word	0x00000008
        /*06f0*/ 	.word	0x00000000
        /*06f4*/ 	.short	0x010a
        /*06f6*/ 	.byte	0x3f
	.zero		1


	//   ....[104]....
        /*06f8*/ 	.word	0x000077e0
        /*06fc*/ 	.word	0x00000009
        /*0700*/ 	.word	0x00000000
        /*0704*/ 	.short	0x010a
        /*0706*/ 	.byte	0x3f
	.zero		1


	//   ....[105]....
        /*0708*/ 	.word	0x00007870
        /*070c*/ 	.word	0x00000008
        /*0710*/ 	.word	0x00000000
        /*0714*/ 	.short	0x010a
        /*0716*/ 	.byte	0x3f
	.zero		1


	//   ....[106]....
        /*0718*/ 	.word	0x00007900
        /*071c*/ 	.word	0x00000009
        /*0720*/ 	.word	0x00000000
        /*0724*/ 	.short	0x010a
        /*0726*/ 	.byte	0x3f
	.zero		1


	//   ....[107]....
        /*0728*/ 	.word	0x00007990
        /*072c*/ 	.word	0x00000008
        /*0730*/ 	.word	0x00000000
        /*0734*/ 	.short	0x010a
        /*0736*/ 	.byte	0x3f
	.zero		1


	//   ....[108]....
        /*0738*/ 	.word	0x00007a20
        /*073c*/ 	.word	0x00000009
        /*0740*/ 	.word	0x00000000
        /*0744*/ 	.short	0x010a
        /*0746*/ 	.byte	0x3f
	.zero		1


	//   ....[109]....
        /*0748*/ 	.word	0x00007ab0
        /*074c*/ 	.word	0x00000008
        /*0750*/ 	.word	0x00000000
        /*0754*/ 	.short	0x010a
        /*0756*/ 	.byte	0x3f
	.zero		1


	//   ....[110]....
        /*0758*/ 	.word	0x00007b40
        /*075c*/ 	.word	0x00000009
        /*0760*/ 	.word	0x00000000
        /*0764*/ 	.short	0x010a
        /*0766*/ 	.byte	0x3f
	.zero		1


	//   ....[111]....
        /*0768*/ 	.word	0x00007bd0
        /*076c*/ 	.word	0x00000008
        /*0770*/ 	.word	0x00000000
        /*0774*/ 	.short	0x010a
        /*0776*/ 	.byte	0x3f
	.zero		1


	//   ....[112]....
        /*0778*/ 	.word	0x00007c60
        /*077c*/ 	.word	0x00000009
        /*0780*/ 	.word	0x00000000
        /*0784*/ 	.short	0x010a
        /*0786*/ 	.byte	0x3f
	.zero		1


	//   ....[113]....
        /*0788*/ 	.word	0x00007cf0
        /*078c*/ 	.word	0x00000008
        /*0790*/ 	.word	0x00000000
        /*0794*/ 	.short	0x010a
        /*0796*/ 	.byte	0x3f
	.zero		1


	//   ....[114]....
        /*0798*/ 	.word	0x00007d80
        /*079c*/ 	.word	0x00000009
        /*07a0*/ 	.word	0x00000000
        /*07a4*/ 	.short	0x010a
        /*07a6*/ 	.byte	0x3f
	.zero		1


	//   ....[115]....
        /*07a8*/ 	.word	0x00007e10
        /*07ac*/ 	.word	0x00000008
        /*07b0*/ 	.word	0x00000000
        /*07b4*/ 	.short	0x010a
        /*07b6*/ 	.byte	0x3f
	.zero		1


	//   ....[116]....
        /*07b8*/ 	.word	0x00007ea0
        /*07bc*/ 	.word	0x00000009
        /*07c0*/ 	.word	0x00000000
        /*07c4*/ 	.short	0x010a
        /*07c6*/ 	.byte	0x3f
	.zero		1


	//   ....[117]....
        /*07c8*/ 	.word	0x00007f30
        /*07cc*/ 	.word	0x00000008
        /*07d0*/ 	.word	0x00000000
        /*07d4*/ 	.short	0x010a
        /*07d6*/ 	.byte	0x3f
	.zero		1


	//   ....[118]....
        /*07d8*/ 	.word	0x00007fc0
        /*07dc*/ 	.word	0x00000009
        /*07e0*/ 	.word	0x00000000
        /*07e4*/ 	.short	0x010a
        /*07e6*/ 	.byte	0x3f
	.zero		1


	//   ....[119]....
        /*07e8*/ 	.word	0x00008050
        /*07ec*/ 	.word	0x00000006
        /*07f0*/ 	.word	0x00000000
        /*07f4*/ 	.short	0x010a
        /*07f6*/ 	.byte	0x3f
	.zero		1


	//   ....[120]....
        /*07f8*/ 	.word	0x000080e0
        /*07fc*/ 	.word	0x00000003
        /*0800*/ 	.word	0x00000000
        /*0804*/ 	.short	0x010a
        /*0806*/ 	.byte	0x3f
	.zero		1


	//   ....[121]....
        /*0808*/ 	.word	0x00008150
        /*080c*/ 	.word	0x00000009
        /*0810*/ 	.word	0x00000000
        /*0814*/ 	.short	0x010a
        /*0816*/ 	.byte	0x3f
	.zero		1


	//   ....[122]....
        /*0818*/ 	.word	0x000081b0
        /*081c*/ 	.word	0x0000000b
        /*0820*/ 	.word	0x00000000
        /*0824*/ 	.short	0x010a
        /*0826*/ 	.byte	0x3f
	.zero		1


	//   ....[123]....
        /*0828*/ 	.word	0x00008280
        /*082c*/ 	.word	0x00000015
        /*0830*/ 	.word	0x00000128
        /*0834*/ 	.short	0x010a
        /*0836*/ 	.byte	0x3f
	.zero		1


	//   ....[124]....
        /*0838*/ 	.word	0x00008350
        /*083c*/ 	.word	0x00000007
        /*0840*/ 	.word	0x00000000
        /*0844*/ 	.short	0x010a
        /*0846*/ 	.byte	0x3f
	.zero		1


	//   ....[125]....
        /*0848*/ 	.word	0x000083a0
        /*084c*/ 	.word	0x00000008
        /*0850*/ 	.word	0x00000000
        /*0854*/ 	.short	0x010a
        /*0856*/ 	.byte	0x3f
	.zero		1


	//   ....[126]....
        /*0858*/ 	.word	0x000083f0
        /*085c*/ 	.word	0x00000009
        /*0860*/ 	.word	0x00000000
        /*0864*/ 	.short	0x010a
        /*0866*/ 	.byte	0x3f
	.zero		1


	//   ....[127]....
        /*0868*/ 	.word	0x00008440
        /*086c*/ 	.word	0x00000008
        /*0870*/ 	.word	0x00000000
        /*0874*/ 	.short	0x010a
        /*0876*/ 	.byte	0x3f
	.zero		1


	//   ....[128]....
        /*0878*/ 	.word	0x00008490
        /*087c*/ 	.word	0x00000009
        /*0880*/ 	.word	0x00000000
        /*0884*/ 	.short	0x010a
        /*0886*/ 	.byte	0x3f
	.zero		1


	//   ....[129]....
        /*0888*/ 	.word	0x000084e0
        /*088c*/ 	.word	0x00000008
        /*0890*/ 	.word	0x00000000
        /*0894*/ 	.short	0x010a
        /*0896*/ 	.byte	0x3f
	.zero		1


	//   ....[130]....
        /*0898*/ 	.word	0x00008530
        /*089c*/ 	.word	0x00000009
        /*08a0*/ 	.word	0x00000000
        /*08a4*/ 	.short	0x010a
        /*08a6*/ 	.byte	0x3f
	.zero		1


	//   ....[131]....
        /*08a8*/ 	.word	0x00008580
        /*08ac*/ 	.word	0x00000008
        /*08b0*/ 	.word	0x00000000
        /*08b4*/ 	.short	0x010a
        /*08b6*/ 	.byte	0x3f
	.zero		1


	//   ....[132]....
        /*08b8*/ 	.word	0x000085d0
        /*08bc*/ 	.word	0x00000009
        /*08c0*/ 	.word	0x00000000
        /*08c4*/ 	.short	0x010a
        /*08c6*/ 	.byte	0x3f
	.zero		1


	//   ....[133]....
        /*08c8*/ 	.word	0x00008620
        /*08cc*/ 	.word	0x00000008
        /*08d0*/ 	.word	0x00000000
        /*08d4*/ 	.short	0x010a
        /*08d6*/ 	.byte	0x3f
	.zero		1


	//   ....[134]....
        /*08d8*/ 	.word	0x00008670
        /*08dc*/ 	.word	0x00000009
        /*08e0*/ 	.word	0x00000000
        /*08e4*/ 	.short	0x010a
        /*08e6*/ 	.byte	0x3f
	.zero		1


	//   ....[135]....
        /*08e8*/ 	.word	0x000086c0
        /*08ec*/ 	.word	0x00000008
        /*08f0*/ 	.word	0x00000000
        /*08f4*/ 	.short	0x010a
        /*08f6*/ 	.byte	0x3f
	.zero		1


	//   ....[136]....
        /*08f8*/ 	.word	0x00008710
        /*08fc*/ 	.word	0x00000009
        /*0900*/ 	.word	0x00000000
        /*0904*/ 	.short	0x010a
        /*0906*/ 	.byte	0x3f
	.zero		1


	//   ....[137]....
        /*0908*/ 	.word	0x00008760
        /*090c*/ 	.word	0x00000008
        /*0910*/ 	.word	0x00000000
        /*0914*/ 	.short	0x010a
        /*0916*/ 	.byte	0x3f
	.zero		1


	//   ....[138]....
        /*0918*/ 	.word	0x000087b0
        /*091c*/ 	.word	0x00000009
        /*0920*/ 	.word	0x00000000
        /*0924*/ 	.short	0x010a
        /*0926*/ 	.byte	0x3f
	.zero		1


	//   ....[139]....
        /*0928*/ 	.word	0x00008800
        /*092c*/ 	.word	0x00000008
        /*0930*/ 	.word	0x00000000
        /*0934*/ 	.short	0x010a
        /*0936*/ 	.byte	0x3f
	.zero		1


	//   ....[140]....
        /*0938*/ 	.word	0x00008850
        /*093c*/ 	.word	0x00000009
        /*0940*/ 	.word	0x00000000
        /*0944*/ 	.short	0x010a
        /*0946*/ 	.byte	0x3f
	.zero		1


	//   ....[141]....
        /*0948*/ 	.word	0x000088a0
        /*094c*/ 	.word	0x00000008
        /*0950*/ 	.word	0x00000000
        /*0954*/ 	.short	0x010a
        /*0956*/ 	.byte	0x3f
	.zero		1


	//   ....[142]....
        /*0958*/ 	.word	0x000088f0
        /*095c*/ 	.word	0x00000009
        /*0960*/ 	.word	0x00000000
        /*0964*/ 	.short	0x010a
        /*0966*/ 	.byte	0x3f
	.zero		1


	//   ....[143]....
        /*0968*/ 	.word	0x00008940
        /*096c*/ 	.word	0x00000008
        /*0970*/ 	.word	0x00000000
        /*0974*/ 	.short	0x010a
        /*0976*/ 	.byte	0x3f
	.zero		1


	//   ....[144]....
        /*0978*/ 	.word	0x00008990
        /*097c*/ 	.word	0x00000009
        /*0980*/ 	.word	0x00000000
        /*0984*/ 	.short	0x010a
        /*0986*/ 	.byte	0x3f
	.zero		1


	//   ....[145]....
        /*0988*/ 	.word	0x000089e0
        /*098c*/ 	.word	0x00000008
        /*0990*/ 	.word	0x00000000
        /*0994*/ 	.short	0x010a
        /*0996*/ 	.byte	0x3f
	.zero		1


	//   ....[146]....
        /*0998*/ 	.word	0x00008a30
        /*099c*/ 	.word	0x00000009
        /*09a0*/ 	.word	0x00000000
        /*09a4*/ 	.short	0x010a
        /*09a6*/ 	.byte	0x3f
	.zero		1


	//   ....[147]....
        /*09a8*/ 	.word	0x00008a80
        /*09ac*/ 	.word	0x00000008
        /*09b0*/ 	.word	0x00000000
        /*09b4*/ 	.short	0x010a
        /*09b6*/ 	.byte	0x3f
	.zero		1


	//   ....[148]....
        /*09b8*/ 	.word	0x00008ad0
        /*09bc*/ 	.word	0x00000009
        /*09c0*/ 	.word	0x00000000
        /*09c4*/ 	.short	0x010a
        /*09c6*/ 	.byte	0x3f
	.zero		1


	//   ....[149]....
        /*09c8*/ 	.word	0x00008b20
        /*09cc*/ 	.word	0x00000008
        /*09d0*/ 	.word	0x00000000
        /*09d4*/ 	.short	0x010a
        /*09d6*/ 	.byte	0x3f
	.zero		1


	//   ....[150]....
        /*09d8*/ 	.word	0x00008b70
        /*09dc*/ 	.word	0x00000009
        /*09e0*/ 	.word	0x00000000
        /*09e4*/ 	.short	0x010a
        /*09e6*/ 	.byte	0x3f
	.zero		1


	//   ....[151]....
        /*09e8*/ 	.word	0x00008bc0
        /*09ec*/ 	.word	0x00000008
        /*09f0*/ 	.word	0x00000000
        /*09f4*/ 	.short	0x010a
        /*09f6*/ 	.byte	0x3f
	.zero		1


	//   ....[152]....
        /*09f8*/ 	.word	0x00008c10
        /*09fc*/ 	.word	0x00000009
        /*0a00*/ 	.word	0x00000000
        /*0a04*/ 	.short	0x010a
        /*0a06*/ 	.byte	0x3f
	.zero		1


	//   ....[153]....
        /*0a08*/ 	.word	0x00008c60
        /*0a0c*/ 	.word	0x00000008
        /*0a10*/ 	.word	0x00000000
        /*0a14*/ 	.short	0x010a
        /*0a16*/ 	.byte	0x3f
	.zero		1


	//   ....[154]....
        /*0a18*/ 	.word	0x00008cb0
        /*0a1c*/ 	.word	0x00000009
        /*0a20*/ 	.word	0x00000000
        /*0a24*/ 	.short	0x010a
        /*0a26*/ 	.byte	0x3f
	.zero		1


	//   ....[155]....
        /*0a28*/ 	.word	0x00008d00
        /*0a2c*/ 	.word	0x00000008
        /*0a30*/ 	.word	0x00000000
        /*0a34*/ 	.short	0x010a
        /*0a36*/ 	.byte	0x3f
	.zero		1


	//   ....[156]....
        /*0a38*/ 	.word	0x00008d50
        /*0a3c*/ 	.word	0x00000009
        /*0a40*/ 	.word	0x00000000
        /*0a44*/ 	.short	0x010a
        /*0a46*/ 	.byte	0x3f
	.zero		1


	//   ....[157]....
        /*0a48*/ 	.word	0x00008da0
        /*0a4c*/ 	.word	0x00000008
        /*0a50*/ 	.word	0x00000000
        /*0a54*/ 	.short	0x010a
        /*0a56*/ 	.byte	0x3f
	.zero		1


	//   ....[158]....
        /*0a58*/ 	.word	0x00008df0
        /*0a5c*/ 	.word	0x00000009
        /*0a60*/ 	.word	0x00000000
        /*0a64*/ 	.short	0x010a
        /*0a66*/ 	.byte	0x3f
	.zero		1


	//   ....[159]....
        /*0a68*/ 	.word	0x00008e40
        /*0a6c*/ 	.word	0x00000006
        /*0a70*/ 	.word	0x00000000
        /*0a74*/ 	.short	0x010a
        /*0a76*/ 	.byte	0x3f
	.zero		1


	//----- nvinfo : EIATTR_NUM_MBARRIERS
	.align		4
.L_28:
        /*0a78*/ 	.byte	0x03, 0x38
        /*0a7a*/ 	.short	0x004c


	//----- nvinfo : EIATTR_EXIT_INSTR_OFFSETS
	.align		4
        /*0a7c*/ 	.byte	0x04, 0x1c
        /*0a7e*/ 	.short	(.L_30 - .L_29)


	//   ....[0]....
.L_29:
        /*0a80*/ 	.word	0x00000da0


	//   ....[1]....
        /*0a84*/ 	.word	0x00001580


	//   ....[2]....
        /*0a88*/ 	.word	0x000058f0


	//   ....[3]....
        /*0a8c*/ 	.word	0x00005e50


	//   ....[4]....
        /*0a90*/ 	.word	0x00008130


	//----- nvinfo : EIATTR_MAX_THREADS
	.align		4
.L_30:
        /*0a94*/ 	.byte	0x04, 0x05
        /*0a96*/ 	.short	(.L_32 - .L_31)
.L_31:
        /*0a98*/ 	.word	0x00000180
        /*0a9c*/ 	.word	0x00000001
        /*0aa0*/ 	.word	0x00000001


	//----- nvinfo : EIATTR_CRS_STACK_SIZE
	.align		4
.L_32:
        /*0aa4*/ 	.byte	0x04, 0x1e
        /*0aa6*/ 	.short	(.L_34 - .L_33)
.L_33:
        /*0aa8*/ 	.word	0x00000000


	//----- nvinfo : EIATTR_CBANK_PARAM_SIZE
	.align		4
.L_34:
        /*0aac*/ 	.byte	0x03, 0x19
        /*0aae*/ 	.short	0x0470


	//----- nvinfo : EIATTR_PARAM_CBANK
	.align		4
        /*0ab0*/ 	.byte	0x04, 0x0a
        /*0ab2*/ 	.short	(.L_36 - .L_35)
	.align		4
.L_35:
        /*0ab4*/ 	.word	index@(.nv.constant0._ZN7cutlass13device_kernelINS_4gemm6kernel13GemmUniversalIN4cute5tupleIJiiiiEEENS1_10collective13CollectiveMmaINS1_37MainloopSm90TmaGmmaWarpSpecializedFP8ILi37ENS5_IJNS4_1CILi8EEENSA_ILi1EEESC_EEENS1_35KernelTmaWarpSpecializedCooperativeEEENS5_IJNSA_ILi128EEENSA_ILi64EEENSA_ILi32EEEEEENS_12float_e4m3_tENS5_IJlSC_lEEESK_SL_NS4_8TiledMMAINS4_8MMA_AtomIJNS4_4SM904GMMA30MMA_64x64x32_F32E4M3E4M3_SS_TNILNSP_7ScaleInE1ELSR_1EEEEEENS4_6LayoutINS5_IJNSA_ILi2EEESC_SC_EEENS5_IJSC_NSA_ILi0EEESX_EEEEENS5_IJNS4_10UnderscoreES10_S10_EEEEENS4_13SM90_TMA_LOADENS4_14ComposedLayoutINS4_7SwizzleILi1ELi4ELi3EEENS4_18smem_ptr_flag_bitsILi8EEENSU_INS5_IJSB_SI_EEENS5_IJSI_SC_EEEEEEEvNS4_8identityENS4_23SM90_TMA_LOAD_MULTICASTES1C_vS1D_EENS_8epilogue10collective6detail29Sm90TmaWarpSpecializedAdapterINS1H_15DefaultEpilogueISK_SL_SL_NS1G_6thread17LinearCombinationISK_Li1EffLNS1L_9ScaleType4KindE0ELNS_15FloatRoundStyleE2ESK_EENS1_15EpilogueDefaultEEEEEvvEEEEvNT_6ParamsE)
        /*0ab8*/ 	.short	0x0210
        /*0aba*/ 	.short	0x0470


	//----- nvinfo : EIATTR_SW_WAR
	.align		4
.L_36:
        /*0abc*/ 	.byte	0x04, 0x36
        /*0abe*/ 	.short	(.L_38 - .L_37)
.L_37:
        /*0ac0*/ 	.word	0x00000008
.L_38:


//--------------------- .nv.callgraph             --------------------------
	.section	.nv.callgraph,"",@"SHT_CUDA_CALLGRAPH"
	.align	4
	.sectionentsize	8
	.align		4
        /*0000*/ 	.word	0x00000000
	.align		4
        /*0004*/ 	.word	0xffffffff
	.align		4
        /*0008*/ 	.word	0x00000000
	.align		4
        /*000c*/ 	.word	0xfffffffe
	.align		4
        /*0010*/ 	.word	0x00000000
	.align		4
        /*0014*/ 	.word	0xfffffffd
	.align		4
        /*0018*/ 	.word	0x00000000
	.align		4
        /*001c*/ 	.word	0xfffffffc


//--------------------- .nv.constant4             --------------------------
	.section	.nv.constant4,"a",@progbits
	.align	8
	.align		8
.nv.constant4:
        /*0000*/ 	.dword	_ZN40_INTERNAL_6ffd03cb_4_k_cu_c7bfb718_260914cuda3std3__45__cpo5beginE
	.align		8
        /*0008*/ 	.dword	_ZN40_INTERNAL_6ffd03cb_4_k_cu_c7bfb718_260914cuda3std3__45__cpo3endE
	.align		8
        /*0010*/ 	.dword	_ZN40_INTERNAL_6ffd03cb_4_k_cu_c7bfb718_260914cuda3std3__45__cpo6cbeginE
	.align		8
        /*0018*/ 	.dword	_ZN40_INTERNAL_6ffd03cb_4_k_cu_c7bfb718_260914cuda3std3__45__cpo4cendE
	.align		8
        /*0020*/ 	.dword	_ZN40_INTERNAL_6ffd03cb_4_k_cu_c7bfb718_260914cuda3std3__442_GLOBAL__N__6ffd03cb_4_k_cu_c7bfb718_260916ignoreE
	.align		8
        /*0028*/ 	.dword	_ZN40_INTERNAL_6ffd03cb_4_k_cu_c7bfb718_260914cuda3std3__419piecewise_constructE
	.align		8
        /*0030*/ 	.dword	_ZN40_INTERNAL_6ffd03cb_4_k_cu_c7bfb718_260914cuda3std3__48in_placeE
	.align		8
        /*0038*/ 	.dword	_ZN40_INTERNAL_6ffd03cb_4_k_cu_c7bfb718_260914cuda3std6ranges3__45__cpo4swapE
	.align		8
        /*0040*/ 	.dword	_ZN40_INTERNAL_6ffd03cb_4_k_cu_c7bfb718_260914cuda3std6ranges3__45__cpo9iter_moveE
	.align		8
        /*0048*/ 	.dword	_ZN40_INTERNAL_6ffd03cb_4_k_cu_c7bfb718_260914cute7productE
	.align		8
        /*0050*/ 	.dword	_ZN40_INTERNAL_6ffd03cb_4_k_cu_c7bfb718_260914cute1_E


//--------------------- .text._ZN7cutlass13device_kernelINS_4gemm6kernel13GemmUniversalIN4cute5tupleIJiiiiEEENS1_10collective13CollectiveMmaINS1_37MainloopSm90TmaGmmaWarpSpecializedFP8ILi37ENS5_IJNS4_1CILi8EEENSA_ILi1EEESC_EEENS1_35KernelTmaWarpSpecializedCooperativeEEENS5_IJNSA_ILi128EEENSA_ILi64EEENSA_ILi32EEEEEENS_12float_e4m3_tENS5_IJlSC_lEEESK_SL_NS4_8TiledMMAINS4_8MMA_AtomIJNS4_4SM904GMMA30MMA_64x64x32_F32E4M3E4M3_SS_TNILNSP_7ScaleInE1ELSR_1EEEEEENS4_6LayoutINS5_IJNSA_ILi2EEESC_SC_EEENS5_IJSC_NSA_ILi0EEESX_EEEEENS5_IJNS4_10UnderscoreES10_S10_EEEEENS4_13SM90_TMA_LOADENS4_14ComposedLayoutINS4_7SwizzleILi1ELi4ELi3EEENS4_18smem_ptr_flag_bitsILi8EEENSU_INS5_IJSB_SI_EEENS5_IJSI_SC_EEEEEEEvNS4_8identityENS4_23SM90_TMA_LOAD_MULTICASTES1C_vS1D_EENS_8epilogue10collective6detail29Sm90TmaWarpSpecializedAdapterINS1H_15DefaultEpilogueISK_SL_SL_NS1G_6thread17LinearCombinationISK_Li1EffLNS1L_9ScaleType4KindE0ELNS_15FloatRoundStyleE2ESK_EENS1_15EpilogueDefaultEEEEEvvEEEEvNT_6ParamsE --------------------------
	.section	.text._ZN7cutlass13device_kernelINS_4gemm6kernel13GemmUniversalIN4cute5tupleIJiiiiEEENS1_10collective13CollectiveMmaINS1_37MainloopSm90TmaGmmaWarpSpecializedFP8ILi37ENS5_IJNS4_1CILi8EEENSA_ILi1EEESC_EEENS1_35KernelTmaWarpSpecializedCooperativeEEENS5_IJNSA_ILi128EEENSA_ILi64EEENSA_ILi32EEEEEENS_12float_e4m3_tENS5_IJlSC_lEEESK_SL_NS4_8TiledMMAINS4_8MMA_AtomIJNS4_4SM904GMMA30MMA_64x64x32_F32E4M3E4M3_SS_TNILNSP_7ScaleInE1ELSR_1EEEEEENS4_6LayoutINS5_IJNSA_ILi2EEESC_SC_EEENS5_IJSC_NSA_ILi0EEESX_EEEEENS5_IJNS4_10UnderscoreES10_S10_EEEEENS4_13SM90_TMA_LOADENS4_14ComposedLayoutINS4_7SwizzleILi1ELi4ELi3EEENS4_18smem_ptr_flag_bitsILi8EEENSU_INS5_IJSB_SI_EEENS5_IJSI_SC_EEEEEEEvNS4_8identityENS4_23SM90_TMA_LOAD_MULTICASTES1C_vS1D_EENS_8epilogue10collective6detail29Sm90TmaWarpSpecializedAdapterINS1H_15DefaultEpilogueISK_SL_SL_NS1G_6thread17LinearCombinationISK_Li1EffLNS1L_9ScaleType4KindE0ELNS_15FloatRoundStyleE2ESK_EENS1_15EpilogueDefaultEEEEEvvEEEEvNT_6ParamsE,"ax",@progbits
	.align	128
.text._ZN7cutlass13device_kernelINS_4gemm6kernel13GemmUniversalIN4cute5tupleIJiiiiEEENS1_10collective13CollectiveMmaINS1_37MainloopSm90TmaGmmaWarpSpecializedFP8ILi37ENS5_IJNS4_1CILi8EEENSA_ILi1EEESC_EEENS1_35KernelTmaWarpSpecializedCooperativeEEENS5_IJNSA_ILi128EEENSA_ILi64EEENSA_ILi32EEEEEENS_12float_e4m3_tENS5_IJlSC_lEEESK_SL_NS4_8TiledMMAINS4_8MMA_AtomIJNS4_4SM904GMMA30MMA_64x64x32_F32E4M3E4M3_SS_TNILNSP_7ScaleInE1ELSR_1EEEEEENS4_6LayoutINS5_IJNSA_ILi2EEESC_SC_EEENS5_IJSC_NSA_ILi0EEESX_EEEEENS5_IJNS4_10UnderscoreES10_S10_EEEEENS4_13SM90_TMA_LOADENS4_14ComposedLayoutINS4_7SwizzleILi1ELi4ELi3EEENS4_18smem_ptr_flag_bitsILi8EEENSU_INS5_IJSB_SI_EEENS5_IJSI_SC_EEEEEEEvNS4_8identityENS4_23SM90_TMA_LOAD_MULTICASTES1C_vS1D_EENS_8epilogue10collective6detail29Sm90TmaWarpSpecializedAdapterINS1H_15DefaultEpilogueISK_SL_SL_NS1G_6thread17LinearCombinationISK_Li1EffLNS1L_9ScaleType4KindE0ELNS_15FloatRoundStyleE2ESK_EENS1_15EpilogueDefaultEEEEEvvEEEEvNT_6ParamsE:
        .type           _ZN7cutlass13device_kernelINS_4gemm6kernel13GemmUniversalIN4cute5tupleIJiiiiEEENS1_10collective13CollectiveMmaINS1_37MainloopSm90TmaGmmaWarpSpecializedFP8ILi37ENS5_IJNS4_1CILi8EEENSA_ILi1EEESC_EEENS1_35KernelTmaWarpSpecializedCooperativeEEENS5_IJNSA_ILi128EEENSA_ILi64EEENSA_ILi32EEEEEENS_12float_e4m3_tENS5_IJlSC_lEEESK_SL_NS4_8TiledMMAINS4_8MMA_AtomIJNS4_4SM904GMMA30MMA_64x64x32_F32E4M3E4M3_SS_TNILNSP_7ScaleInE1ELSR_1EEEEEENS4_6LayoutINS5_IJNSA_ILi2EEESC_SC_EEENS5_IJSC_NSA_ILi0EEESX_EEEEENS5_IJNS4_10UnderscoreES10_S10_EEEEENS4_13SM90_TMA_LOADENS4_14ComposedLayoutINS4_7SwizzleILi1ELi4ELi3EEENS4_18smem_ptr_flag_bitsILi8EEENSU_INS5_IJSB_SI_EEENS5_IJSI_SC_EEEEEEEvNS4_8identityENS4_23SM90_TMA_LOAD_MULTICASTES1C_vS1D_EENS_8epilogue10collective6detail29Sm90TmaWarpSpecializedAdapterINS1H_15DefaultEpilogueISK_SL_SL_NS1G_6thread17LinearCombinationISK_Li1EffLNS1L_9ScaleType4KindE0ELNS_15FloatRoundStyleE2ESK_EENS1_15EpilogueDefaultEEEEEvvEEEEvNT_6ParamsE,@function
        .size           _ZN7cutlass13device_kernelINS_4gemm6kernel13GemmUniversalIN4cute5tupleIJiiiiEEENS1_10collective13CollectiveMmaINS1_37MainloopSm90TmaGmmaWarpSpecializedFP8ILi37ENS5_IJNS4_1CILi8EEENSA_ILi1EEESC_EEENS1_35KernelTmaWarpSpecializedCooperativeEEENS5_IJNSA_ILi128EEENSA_ILi64EEENSA_ILi32EEEEEENS_12float_e4m3_tENS5_IJlSC_lEEESK_SL_NS4_8TiledMMAINS4_8MMA_AtomIJNS4_4SM904GMMA30MMA_64x64x32_F32E4M3E4M3_SS_TNILNSP_7ScaleInE1ELSR_1EEEEEENS4_6LayoutINS5_IJNSA_ILi2EEESC_SC_EEENS5_IJSC_NSA_ILi0EEESX_EEEEENS5_IJNS4_10UnderscoreES10_S10_EEEEENS4_13SM90_TMA_LOADENS4_14ComposedLayoutINS4_7SwizzleILi1ELi4ELi3EEENS4_18smem_ptr_flag_bitsILi8EEENSU_INS5_IJSB_SI_EEENS5_IJSI_SC_EEEEEEEvNS4_8identityENS4_23SM90_TMA_LOAD_MULTICASTES1C_vS1D_EENS_8epilogue10collective6detail29Sm90TmaWarpSpecializedAdapterINS1H_15DefaultEpilogueISK_SL_SL_NS1G_6thread17LinearCombinationISK_Li1EffLNS1L_9ScaleType4KindE0ELNS_15FloatRoundStyleE2ESK_EENS1_15EpilogueDefaultEEEEEvvEEEEvNT_6ParamsE,(.L_x_209 - _ZN7cutlass13device_kernelINS_4gemm6kernel13GemmUniversalIN4cute5tupleIJiiiiEEENS1_10collective13CollectiveMmaINS1_37MainloopSm90TmaGmmaWarpSpecializedFP8ILi37ENS5_IJNS4_1CILi8EEENSA_ILi1EEESC_EEENS1_35KernelTmaWarpSpecializedCooperativeEEENS5_IJNSA_ILi128EEENSA_ILi64EEENSA_ILi32EEEEEENS_12float_e4m3_tENS5_IJlSC_lEEESK_SL_NS4_8TiledMMAINS4_8MMA_AtomIJNS4_4SM904GMMA30MMA_64x64x32_F32E4M3E4M3_SS_TNILNSP_7ScaleInE1ELSR_1EEEEEENS4_6LayoutINS5_IJNSA_ILi2EEESC_SC_EEENS5_IJSC_NSA_ILi0EEESX_EEEEENS5_IJNS4_10UnderscoreES10_S10_EEEEENS4_13SM90_TMA_LOADENS4_14ComposedLayoutINS4_7SwizzleILi1ELi4ELi3EEENS4_18smem_ptr_flag_bitsILi8EEENSU_INS5_IJSB_SI_EEENS5_IJSI_SC_EEEEEEEvNS4_8identityENS4_23SM90_TMA_LOAD_MULTICASTES1C_vS1D_EENS_8epilogue10collective6detail29Sm90TmaWarpSpecializedAdapterINS1H_15DefaultEpilogueISK_SL_SL_NS1G_6thread17LinearCombinationISK_Li1EffLNS1L_9ScaleType4KindE0ELNS_15FloatRoundStyleE2ESK_EENS1_15EpilogueDefaultEEEEEvvEEEEvNT_6ParamsE)
        .other          _ZN7cutlass13device_kernelINS_4gemm6kernel13GemmUniversalIN4cute5tupleIJiiiiEEENS1_10collective13CollectiveMmaINS1_37MainloopSm90TmaGmmaWarpSpecializedFP8ILi37ENS5_IJNS4_1CILi8EEENSA_ILi1EEESC_EEENS1_35KernelTmaWarpSpecializedCooperativeEEENS5_IJNSA_ILi128EEENSA_ILi64EEENSA_ILi32EEEEEENS_12float_e4m3_tENS5_IJlSC_lEEESK_SL_NS4_8TiledMMAINS4_8MMA_AtomIJNS4_4SM904GMMA30MMA_64x64x32_F32E4M3E4M3_SS_TNILNSP_7ScaleInE1ELSR_1EEEEEENS4_6LayoutINS5_IJNSA_ILi2EEESC_SC_EEENS5_IJSC_NSA_ILi0EEESX_EEEEENS5_IJNS4_10UnderscoreES10_S10_EEEEENS4_13SM90_TMA_LOADENS4_14ComposedLayoutINS4_7SwizzleILi1ELi4ELi3EEENS4_18smem_ptr_flag_bitsILi8EEENSU_INS5_IJSB_SI_EEENS5_IJSI_SC_EEEEEEEvNS4_8identityENS4_23SM90_TMA_LOAD_MULTICASTES1C_vS1D_EENS_8epilogue10collective6detail29Sm90TmaWarpSpecializedAdapterINS1H_15DefaultEpilogueISK_SL_SL_NS1G_6thread17LinearCombinationISK_Li1EffLNS1L_9ScaleType4KindE0ELNS_15FloatRoundStyleE2ESK_EENS1_15EpilogueDefaultEEEEEvvEEEEvNT_6ParamsE,@"STO_CUDA_ENTRY STV_DEFAULT"
_ZN7cutlass13device_kernelINS_4gemm6kernel13GemmUniversalIN4cute5tupleIJiiiiEEENS1_10collective13CollectiveMmaINS1_37MainloopSm90TmaGmmaWarpSpecializedFP8ILi37ENS5_IJNS4_1CILi8EEENSA_ILi1EEESC_EEENS1_35KernelTmaWarpSpecializedCooperativeEEENS5_IJNSA_ILi128EEENSA_ILi64EEENSA_ILi32EEEEEENS_12float_e4m3_tENS5_IJlSC_lEEESK_SL_NS4_8TiledMMAINS4_8MMA_AtomIJNS4_4SM904GMMA30MMA_64x64x32_F32E4M3E4M3_SS_TNILNSP_7ScaleInE1ELSR_1EEEEEENS4_6LayoutINS5_IJNSA_ILi2EEESC_SC_EEENS5_IJSC_NSA_ILi0EEESX_EEEEENS5_IJNS4_10UnderscoreES10_S10_EEEEENS4_13SM90_TMA_LOADENS4_14ComposedLayoutINS4_7SwizzleILi1ELi4ELi3EEENS4_18smem_ptr_flag_bitsILi8EEENSU_INS5_IJSB_SI_EEENS5_IJSI_SC_EEEEEEEvNS4_8identityENS4_23SM90_TMA_LOAD_MULTICASTES1C_vS1D_EENS_8epilogue10collective6detail29Sm90TmaWarpSpecializedAdapterINS1H_15DefaultEpilogueISK_SL_SL_NS1G_6thread17LinearCombinationISK_Li1EffLNS1L_9ScaleType4KindE0ELNS_15FloatRoundStyleE2ESK_EENS1_15EpilogueDefaultEEEEEvvEEEEvNT_6ParamsE:
[----:B------:R-:W-:Y:S01]  /*0000*/  LDC R1, c[0x0][0x28] ;  /* 0x00000a00ff017b82 */ /* 0x000fe20000000800 */
[----:B------:R-:W0:Y:S01]  /*0010*/  S2R R0, SR_TID.X ;  /* 0x0000000000007919 */ /* 0x000e220000002100 */
[----:B------:R-:W-:Y:S01]  /*0020*/  ELECT P0, URZ, PT ;  /* 0x00000000003f782f */ /* 0x000fe20003800000 */
[----:B------:R-:W-:Y:S01]  /*0030*/  BSSY B0, `(.L_x_0) ;  /* 0x000000f000007945 */ /* 0x000fe20003800000 */
[--C-:B0-----:R-:W-:Y:S02]  /*0040*/  SHF.R.U32.HI R2, RZ, 0x5, R0.reuse ;  /* 0x00000005ff027819 */ /* 0x101fe40000011600 */
[----:B------:R-:W-:-:S03]  /*0050*/  SHF.R.U32.HI R3, RZ, 0x7, R0 ;  /* 0x00000007ff037819 */ /* 0x000fc60000011600 */
[----:B------:R-:W0:Y:S04]  /*0060*/  SHFL.IDX PT, R7, R2, RZ, 0x1f ;  /* 0x00001fff02077589 */ /* 0x000e2800000e0000 */
[----:B------:R1:W2:Y:S01]  /*0070*/  SHFL.IDX PT, R4, R3, RZ, 0x1f ;  /* 0x00001fff03047589 */ /* 0x0002a200000e0000 */
[----:B0-----:R-:W-:-:S13]  /*0080*/  ISETP.NE.OR P0, PT, R7, RZ, !P0 ;  /* 0x000000ff0700720c */ /* 0x001fda0004705670 */
[----:B-12---:R-:W-:Y:S05]  /*0090*/  @P0 BRA `(.L_x_1) ;  /* 0x0000000000200947 */ /* 0x006fea0003800000 */
[----:B------:R-:W-:Y:S02]  /*00a0*/  ULDC.64 UR4, c[0x0][0x198] ;  /* 0x0000660000047ab9 */ /* 0x000fe40000000a00 */
[----:B------:R-:W-:Y:S02]  /*00b0*/  UIADD3 UR6, UP0, UR4, 0xf0, URZ ;  /* 0x000000f004067890 */ /* 0x000fe4000ff1e03f */
[----:B------:R-:W-:Y:S02]  /*00c0*/  UIADD3 UR4, UP1, UR4, 0x1f0, URZ ;  /* 0x000001f004047890 */ /* 0x000fe4000ff3e03f */
[----:B------:R-:W-:Y:S02]  /*00d0*/  UIADD3.X UR7, URZ, UR5, URZ, UP0, !UPT ;  /* 0x000000053f077290 */ /* 0x000fe400087fe43f */
[----:B------:R-:W-:-:S07]  /*00e0*/  UIADD3.X UR5, URZ, UR5, URZ, UP1, !UPT ;  /* 0x000000053f057290 */ /* 0x000fce0008ffe43f */
[----:B------:R0:W-:Y:S02]  /*00f0*/  UTMACCTL.PF [UR6] ;  /* 0x00000000060079b9 */ /* 0x0001e40008040000 */
[----:B------:R0:W-:Y:S02]  /*0100*/  UTMACCTL.PF [UR4] ;  /* 0x00000000040079b9 */ /* 0x0001e40008040000 */
[----:B0-----:R-:W-:Y:S01]  /*0110*/  NOP ;  /* 0x0000000000007918 */ /* 0x001fe20000000000 */
.L_x_1:
[----:B------:R-:W-:Y:S05]  /*0120*/  BSYNC B0 ;  /* 0x0000000000007941 */ /* 0x000fea0003800000 */
.L_x_0:
[----:B------:R-:W0:Y:S01]  /*0130*/  SHFL.IDX PT, R3, R2, RZ, 0x1f ;  /* 0x00001fff02037589 */ /* 0x000e2200000e0000 */
[----:B------:R-:W-:-:S04]  /*0140*/  SHF.R.S32.HI R5, RZ, 0x1f, R0 ;  /* 0x0000001fff057819 */ /* 0x000fc80000011400 */
[----:B------:R-:W-:-:S04]  /*0150*/  LEA.HI R5, R5, R0, RZ, 0x7 ;  /* 0x0000000005057211 */ /* 0x000fc800078f38ff */
[----:B------:R-:W-:Y:S02]  /*0160*/  LOP3.LUT R5, R5, 0xffffff80, RZ, 0xc0, !PT ;  /* 0xffffff8005057812 */ /* 0x000fe400078ec0ff */
[----:B0-----:R-:W-:-:S13]  /*0170*/  ISETP.NE.AND P0, PT, R3, RZ, PT ;  /* 0x000000ff0300720c */ /* 0x001fda0003f05270 */
[----:B------:R-:W-:Y:S05]  /*0180*/  @P0 BRA `(.L_x_2) ;  /* 0x00000004006c0947 */ /* 0x000fea0003800000 */
[----:B------:R-:W-:Y:S01]  /*0190*/  ELECT P0, URZ, PT ;  /* 0x00000000003f782f */ /* 0x000fe20003800000 */
[----:B------:R-:W-:-:S12]  /*01a0*/  BSSY B0, `(.L_x_2) ;  /* 0x0000059000007945 */ /* 0x000fd80003800000 */
[----:B------:R-:W-:Y:S05]  /*01b0*/  @!P0 BRA `(.L_x_3) ;  /* 0x00000004005c8947 */ /* 0x000fea0003800000 */
[----:B------:R-:W0:Y:S01]  /*01c0*/  S2UR UR8, SR_CgaCtaId ;  /* 0x00000000000879c3 */ /* 0x000e220000008800 */
[----:B------:R-:W-:Y:S01]  /*01d0*/  UMOV UR4, 0x400 ;  /* 0x0000040000047882 */ /* 0x000fe20000000000 */
[----:B------:R-:W-:Y:S01]  /*01e0*/  UMOV UR5, 0x1 ;  /* 0x0000000100057882 */ /* 0x000fe20000000000 */
[----:B------:R-:W-:Y:S02]  /*01f0*/  UMOV UR6, 0x10 ;  /* 0x0000001000067882 */ /* 0x000fe40000000000 */
[----:B------:R-:W-:-:S04]  /*0200*/  UIADD3 UR6, -UR6, 0x100000, URZ ;  /* 0x0010000006067890 */ /* 0x000fc8000fffe13f */
[----:B------:R-:W-:Y:S02]  /*0210*/  USHF.L.U32 UR7, UR6, 0xb, URZ ;  /* 0x0000000b06077899 */ /* 0x000fe4000800063f */
[----:B------:R-:W-:Y:S02]  /*0220*/  USHF.L.U32 UR6, UR6, 0x1, URZ ;  /* 0x0000000106067899 */ /* 0x000fe4000800063f */
[----:B0-----:R-:W-:Y:S02]  /*0230*/  ULEA UR8, UR8, UR4, 0x18 ;  /* 0x0000000408087291 */ /* 0x001fe4000f8ec03f */
[----:B------:R-:W-:-:S04]  /*0240*/  UIADD3 UR4, -UR5, 0x100000, URZ ;  /* 0x0010000005047890 */ /* 0x000fc8000fffe13f */
[----:B------:R-:W-:Y:S02]  /*0250*/  USHF.L.U32 UR5, UR4, 0xb, URZ ;  /* 0x0000000b04057899 */ /* 0x000fe4000800063f */
[----:B------:R-:W-:Y:S01]  /*0260*/  USHF.L.U32 UR4, UR4, 0x1, URZ ;  /* 0x0000000104047899 */ /* 0x000fe2000800063f */
[----:B------:R-:W0:Y:S11]  /*0270*/  FENCE.VIEW.ASYNC.S ;  /* 0x00000000000073c6 */ /* 0x000e360000000000 */
[----:B0-----:R0:W1:Y:S01]  /*0280*/  SYNCS.EXCH.64 URZ, [UR8], UR4 ;  /* 0x00000004083f75b2 */ /* 0x0010620008000100 */
[----:B------:R0:W2:Y:S01]  /*0290*/  SYNCS.EXCH.64 URZ, [UR8+0x128], UR6 ;  /* 0x00012806083f75b2 */ /* 0x0000a20008000100 */
[----:B------:R0:W3:Y:S01]  /*02a0*/  SYNCS.EXCH.64 URZ, [UR8+0x8], UR4 ;  /* 0x00000804083f75b2 */ /* 0x0000e20008000100 */
[----:B------:R0:W4:Y:S01]  /*02b0*/  SYNCS.EXCH.64 URZ, [UR8+0x130], UR6 ;  /* 0x00013006083f75b2 */ /* 0x0001220008000100 */
[----:B------:R0:W0:Y:S01]  /*02c0*/  SYNCS.EXCH.64 URZ, [UR8+0x10], UR4 ;  /* 0x00001004083f75b2 */ /* 0x0000220008000100 */
        /* <DEDUP_REMOVED lines=69> */
[----:B-1234-:R-:W-:Y:S01]  /*0720*/  NOP ;  /* 0x0000000000007918 */ /* 0x01efe20000000000 */
.L_x_3:
[----:B0-----:R-:W-:Y:S05]  /*0730*/  BSYNC B0 ;  /* 0x0000000000007941 */ /* 0x001fea0003800000 */
.L_x_2:
[----:B------:R-:W-:Y:S01]  /*0740*/  IMAD.IADD R5, R0, 0x1, -R5 ;  /* 0x0000000100057824 */ /* 0x000fe200078e0a05 */
[----:B------:R-:W0:Y:S01]  /*0750*/  SHFL.IDX PT, R2, R2, RZ, 0x1f ;  /* 0x00001fff02027589 */ /* 0x000e2200000e0000 */
[----:B------:R-:W1:Y:S01]  /*0760*/  S2UR UR8, SR_CTAID.X ;  /* 0x00000000000879c3 */ /* 0x000e620000002500 */
[----:B------:R-:W-:Y:S01]  /*0770*/  ELECT P0, URZ, PT ;  /* 0x00000000003f782f */ /* 0x000fe20003800000 */
[----:B------:R-:W-:Y:S01]  /*0780*/  NOP ;  /* 0x0000000000007918 */ /* 0x000fe20000000000 */
[----:B------:R-:W-:Y:S01]  /*0790*/  SHF.R.S32.HI R6, RZ, 0x1f, R5 ;  /* 0x0000001fff067819 */ /* 0x000fe20000011405 */
[----:B------:R-:W2:Y:S01]  /*07a0*/  S2R R8, SR_CTAID.Y ;  /* 0x0000000000087919 */ /* 0x000ea20000002600 */
[----:B------:R-:W-:Y:S01]  /*07b0*/  ULDC UR4, c[0x0][0x150] ;  /* 0x0000540000047ab9 */ /* 0x000fe20000000800 */
[----:B------:R-:W-:Y:S01]  /*07c0*/  NOP ;  /* 0x0000000000007918 */ /* 0x000fe20000000000 */
[----:B------:R-:W-:Y:S01]  /*07d0*/  LEA.HI R6, R6, R5, RZ, 0x3 ;  /* 0x0000000506067211 */ /* 0x000fe200078f18ff */
[----:B------:R-:W3:Y:S01]  /*07e0*/  LDC R13, c[0x0][0x144] ;  /* 0x00005100ff0d7b82 */ /* 0x000ee20000000800 */
[----:B------:R-:W-:-:S02]  /*07f0*/  ISETP.NE.AND P3, PT, R4, RZ, PT ;  /* 0x000000ff0400720c */ /* 0x000fc40003f65270 */
[--C-:B------:R-:W-:Y:S02]  /*0800*/  SHF.R.S32.HI R10, RZ, 0x3, R6.reuse ;  /* 0x00000003ff0a7819 */ /* 0x100fe40000011406 */
[----:B------:R-:W-:Y:S02]  /*0810*/  SHF.R.S32.HI R11, RZ, 0x1f, R6 ;  /* 0x0000001fff0b7819 */ /* 0x000fe40000011406 */
[----:B------:R-:W-:Y:S01]  /*0820*/  SHF.R.S32.HI R6, RZ, 0x1f, R3 ;  /* 0x0000001fff067819 */ /* 0x000fe20000011403 */
[----:B------:R-:W4:Y:S01]  /*0830*/  LDC R15, c[0x0][0x140] ;  /* 0x00005000ff0f7b82 */ /* 0x000f220000000800 */
[----:B------:R-:W-:Y:S02]  /*0840*/  LEA.HI R11, R11, R10, RZ, 0x2 ;  /* 0x0000000a0b0b7211 */ /* 0x000fe400078f10ff */
[----:B------:R-:W-:Y:S02]  /*0850*/  LEA.HI R6, R6, R3, RZ, 0x2 ;  /* 0x0000000306067211 */ /* 0x000fe400078f10ff */
[----:B------:R-:W-:-:S02]  /*0860*/  LOP3.LUT R11, R11, 0xfffffffc, RZ, 0xc0, !PT ;  /* 0xfffffffc0b0b7812 */ /* 0x000fc400078ec0ff */
[----:B------:R-:W-:Y:S02]  /*0870*/  LOP3.LUT R6, R6, 0x3ffffffc, RZ, 0xc0, !PT ;  /* 0x3ffffffc06067812 */ /* 0x000fe400078ec0ff */
[----:B0-----:R-:W-:Y:S01]  /*0880*/  ISETP.NE.OR P0, PT, R2, RZ, !P0 ;  /* 0x000000ff0200720c */ /* 0x001fe20004705670 */
[----:B------:R-:W-:Y:S01]  /*0890*/  IMAD.IADD R11, R10, 0x1, -R11 ;  /* 0x000000010a0b7824 */ /* 0x000fe200078e0a0b */
[----:B-1----:R-:W-:Y:S01]  /*08a0*/  I2FP.F32.U32 R2, UR8 ;  /* 0x0000000800027c45 */ /* 0x002fe20008201000 */
[----:B------:R-:W-:-:S04]  /*08b0*/  IMAD.IADD R6, R3, 0x1, -R6 ;  /* 0x0000000103067824 */ /* 0x000fc800078e0a06 */
[----:B------:R-:W-:Y:S01]  /*08c0*/  FMUL R10, R2, UR4 ;  /* 0x00000004020a7c20 */ /* 0x000fe20008400000 */
[----:B------:R-:W-:Y:S01]  /*08d0*/  IMAD R6, R6, 0x4, R11 ;  /* 0x0000000406067824 */ /* 0x000fe200078e020b */
[----:B------:R-:W-:Y:S01]  /*08e0*/  ULDC UR4, c[0x0][0x154] ;  /* 0x0000550000047ab9 */ /* 0x000fe20000000800 */
[----:B------:R-:W0:Y:S02]  /*08f0*/  LDC R11, c[0x0][0x148] ;  /* 0x00005200ff0b7b82 */ /* 0x000e240000000800 */
[C---:B------:R-:W-:Y:S01]  /*0900*/  IMAD.SHL.U32 R3, R6.reuse, 0x4, RZ ;  /* 0x0000000406037824 */ /* 0x040fe200078e00ff */
[----:B------:R-:W1:Y:S01]  /*0910*/  F2I.U32.TRUNC.NTZ R10, R10 ;  /* 0x0000000a000a7305 */ /* 0x000e62000020f000 */
[----:B------:R-:W-:Y:S01]  /*0920*/  VOTEU.ALL UP0, P0 ;  /* 0x00000000003f7886 */ /* 0x000fe20000000000 */
[----:B----4-:R-:W-:Y:S01]  /*0930*/  ISETP.EQ.U32.AND P2, PT, R15, 0x1, PT ;  /* 0x000000010f00780c */ /* 0x010fe20003f42070 */
[----:B------:R-:W-:Y:S01]  /*0940*/  VOTEU.ALL UP1, P0 ;  /* 0x00000000003f7886 */ /* 0x000fe20000020000 */
[----:B------:R-:W-:-:S02]  /*0950*/  LOP3.LUT R3, R6, 0xc, R3, 0x78, !PT ;  /* 0x0000000c06037812 */ /* 0x000fc400078e7803 */
[----:B--2---:R-:W-:Y:S01]  /*0960*/  I2FP.F32.U32 R6, R8 ;  /* 0x0000000800067245 */ /* 0x004fe20000201000 */
[----:B------:R-:W2:Y:S01]  /*0970*/  @!UP0 S2UR UR7, SR_CgaCtaId ;  /* 0x00000000000789c3 */ /* 0x000ea20000008800 */
[----:B------:R-:W-:Y:S01]  /*0980*/  SHF.R.S32.HI R2, RZ, 0x1f, R3 ;  /* 0x0000001fff027819 */ /* 0x000fe20000011403 */
[----:B------:R-:W-:Y:S02]  /*0990*/  @!UP0 UMOV UR6, 0x400 ;  /* 0x0000040000068882 */ /* 0x000fe40000000000 */
[----:B------:R-:W-:Y:S01]  /*09a0*/  FMUL R14, R6, UR4 ;  /* 0x00000004060e7c20 */ /* 0x000fe20008400000 */
[----:B------:R-:W-:Y:S01]  /*09b0*/  LEA.HI R6, R2, R3, RZ, 0x3 ;  /* 0x0000000302067211 */ /* 0x000fe200078f18ff */
[----:B------:R-:W-:Y:S01]  /*09c0*/  UMOV UR4, 0x20 ;  /* 0x0000002000047882 */ /* 0x000fe20000000000 */
[----:B------:R-:W-:Y:S01]  /*09d0*/  SHF.R.S32.HI R2, RZ, 0x1f, R7 ;  /* 0x0000001fff027819 */ /* 0x000fe20000011407 */
[----:B-1----:R-:W-:Y:S01]  /*09e0*/  IMAD.MOV R16, RZ, RZ, -R10 ;  /* 0x000000ffff107224 */ /* 0x002fe200078e0a0a */
[----:B------:R-:W-:Y:S01]  /*09f0*/  LOP3.LUT R12, R6, 0xfffffff8, RZ, 0xc0, !PT ;  /* 0xfffffff8060c7812 */ /* 0x000fe200078ec0ff */
[----:B------:R-:W1:Y:S01]  /*0a00*/  F2I.U32.TRUNC.NTZ R14, R14 ;  /* 0x0000000e000e7305 */ /* 0x000e62000020f000 */
[----:B------:R-:W-:Y:S01]  /*0a10*/  LEA.HI R2, R2, R7, RZ, 0x2 ;  /* 0x0000000702027211 */ /* 0x000fe200078f10ff */
[----:B---3--:R-:W-:Y:S01]  /*0a20*/  IMAD R10, R13, R16, UR8 ;  /* 0x000000080d0a7e24 */ /* 0x008fe2000f8e0210 */
[----:B------:R-:W-:-:S04]  /*0a30*/  @!UP0 UIADD3 UR4, -UR4, 0x100000, URZ ;  /* 0x0010000004048890 */ /* 0x000fc8000fffe13f */
[----:B------:R-:W-:Y:S02]  /*0a40*/  @!UP0 USHF.L.U32 UR5, UR4, 0xb, URZ ;  /* 0x0000000b04058899 */ /* 0x000fe4000800063f */
[----:B------:R-:W-:Y:S01]  /*0a50*/  @!UP0 USHF.L.U32 UR4, UR4, 0x1, URZ ;  /* 0x0000000104048899 */ /* 0x000fe2000800063f */
[----:B------:R-:W-:Y:S01]  /*0a60*/  IMAD.IADD R13, R3, 0x1, -R12 ;  /* 0x00000001030d7824 */ /* 0x000fe200078e0a0c */
[----:B------:R-:W-:Y:S01]  /*0a70*/  LOP3.LUT R2, R2, 0xfffffffc, RZ, 0xc0, !PT ;  /* 0xfffffffc02027812 */ /* 0x000fe200078ec0ff */
[----:B------:R-:W-:-:S03]  /*0a80*/  VIADD R16, R4, 0xffffffff ;  /* 0xffffffff04107836 */ /* 0x000fc60000000000 */
[----:B------:R-:W-:Y:S01]  /*0a90*/  ISETP.NE.AND P4, PT, R13, R10, PT ;  /* 0x0000000a0d00720c */ /* 0x000fe20003f85270 */
[----:B------:R-:W-:Y:S01]  /*0aa0*/  IMAD.IADD R7, R7, 0x1, -R2 ;  /* 0x0000000107077824 */ /* 0x000fe200078e0a02 */
[----:B------:R-:W-:Y:S01]  /*0ab0*/  ISETP.GE.U32.AND P6, PT, R16, 0x2, PT ;  /* 0x000000021000780c */ /* 0x000fe20003fc6070 */
[----:B--2---:R-:W-:Y:S01]  /*0ac0*/  @!UP0 ULEA UR6, UR7, UR6, 0x18 ;  /* 0x0000000607068291 */ /* 0x004fe2000f8ec03f */
[----:B-1----:R-:W-:Y:S02]  /*0ad0*/  IMAD.MOV R20, RZ, RZ, -R14 ;  /* 0x000000ffff147224 */ /* 0x002fe400078e0a0e */
[----:B------:R-:W-:Y:S01]  /*0ae0*/  ISETP.NE.AND P1, PT, R7, 0x3, PT ;  /* 0x000000030700780c */ /* 0x000fe20003f25270 */
[----:B------:R-:W-:Y:S01]  /*0af0*/  VOTEU.ALL UP0, P0 ;  /* 0x00000000003f7886 */ /* 0x000fe20000000000 */
[----:B------:R-:W-:Y:S01]  /*0b00*/  LOP3.LUT P0, RZ, R5, 0x7, RZ, 0xc0, !PT ;  /* 0x0000000705ff7812 */ /* 0x000fe2000780c0ff */
[----:B0-----:R-:W-:Y:S01]  /*0b10*/  IMAD R13, R11, R20, R8 ;  /* 0x000000140b0d7224 */ /* 0x001fe200078e0208 */
[----:B------:R-:W-:-:S03]  /*0b20*/  ISETP.EQ.OR P1, PT, R7, RZ, !P1 ;  /* 0x000000ff0700720c */ /* 0x000fc60004f22670 */
[----:B------:R-:W-:Y:S02]  /*0b30*/  @P4 SHF.R.S32.HI R6, RZ, 0x3, R6 ;  /* 0x00000003ff064819 */ /* 0x000fe40000011406 */
[----:B------:R-:W-:Y:S02]  /*0b40*/  ISETP.LT.U32.AND P0, PT, R3, 0x8, !P0 ;  /* 0x000000080300780c */ /* 0x000fe40004701070 */
[----:B------:R-:W-:Y:S01]  /*0b50*/  @P4 ISETP.NE.AND P5, PT, R6, R13, PT ;  /* 0x0000000d0600420c */ /* 0x000fe20003fa5270 */
[----:B------:R-:W-:Y:S01]  /*0b60*/  IMAD.MOV.U32 R6, RZ, RZ, 0x1 ;  /* 0x00000001ff067424 */ /* 0x000fe200078e00ff */
[----:B------:R-:W-:Y:S01]  /*0b70*/  ISETP.EQ.AND P1, PT, R4, RZ, P1 ;  /* 0x000000ff0400720c */ /* 0x000fe20000f22270 */
[----:B------:R-:W0:Y:S02]  /*0b80*/  FENCE.VIEW.ASYNC.S ;  /* 0x00000000000073c6 */ /* 0x000e240000000000 */
[----:B0-----:R0:W1:Y:S01]  /*0b90*/  @!UP0 SYNCS.EXCH.64 URZ, [UR6+0x260], UR4 ;  /* 0x00026004063f85b2 */ /* 0x0010620008000100 */
[----:B------:R-:W-:-:S02]  /*0ba0*/  SEL R5, RZ, 0x1, !P0 ;  /* 0x00000001ff057807 */ /* 0x000fc40004000000 */
[----:B------:R-:W-:Y:S02]  /*0bb0*/  @P4 SEL R6, RZ, 0x1, P5 ;  /* 0x00000001ff064807 */ /* 0x000fe40002800000 */
[----:B------:R-:W-:Y:S02]  /*0bc0*/  SEL R2, RZ, 0x1, !P1 ;  /* 0x00000001ff027807 */ /* 0x000fe40004800000 */
[----:B------:R-:W-:Y:S02]  /*0bd0*/  LOP3.LUT R6, R6, R5, RZ, 0xc0, !PT ;  /* 0x0000000506067212 */ /* 0x000fe400078ec0ff */
[----:B------:R-:W-:Y:S01]  /*0be0*/  SEL R2, R2, 0x2, P6 ;  /* 0x0000000202027807 */ /* 0x000fe20003000000 */
[----:B------:R0:W2:Y:S01]  /*0bf0*/  @!UP1 SYNCS.EXCH.64 URZ, [UR6+0x268], UR4 ;  /* 0x00026804063f95b2 */ /* 0x0000a20008000100 */
[----:B------:R-:W-:Y:S01]  /*0c00*/  NOP ;  /* 0x0000000000007918 */ /* 0x000fe20000000000 */
[----:B------:R-:W-:Y:S05]  /*0c10*/  @!P2 BRA `(.L_x_4) ;  /* 0x000000000008a947 */ /* 0x000fea0003800000 */
[----:B-12---:R-:W-:Y:S01]  /*0c20*/  UCGABAR_ARV ;  /* 0x00000000000079c7 */ /* 0x006fe20008000000 */
[----:B------:R-:W-:Y:S05]  /*0c30*/  BRA `(.L_x_5) ;  /* 0x0000000000047947 */ /* 0x000fea0003800000 */
.L_x_4:
[----:B-12---:R-:W-:Y:S01]  /*0c40*/  NOP ;  /* 0x0000000000007918 */ /* 0x006fe20000000000 */
.L_x_5:
[----:B------:R-:W1:Y:S01]  /*0c50*/  LDC R4, c[0x0][0x65c] ;  /* 0x00019700ff047b82 */ /* 0x000e620000000800 */
[----:B------:R-:W-:Y:S01]  /*0c60*/  IMAD.MOV.U32 R5, RZ, RZ, RZ ;  /* 0x000000ffff057224 */ /* 0x000fe200078e00ff */
[----:B-1----:R-:W-:Y:S01]  /*0c70*/  ISETP.NE.AND P4, PT, R4, 0x1, PT ;  /* 0x000000010400780c */ /* 0x002fe20003f85270 */
[----:B------:R-:W-:-:S12]  /*0c80*/  IMAD.U32 R4, RZ, RZ, UR8 ;  /* 0x00000008ff047e24 */ /* 0x000fd8000f8e00ff */
[----:B------:R-:W1:Y:S01]  /*0c90*/  @P4 LDC R15, c[0x0][0x10] ;  /* 0x00000400ff0f4b82 */ /* 0x000e620000000800 */
[----:B------:R-:W-:Y:S02]  /*0ca0*/  @P4 IMAD.MOV.U32 R9, RZ, RZ, RZ ;  /* 0x000000ffff094224 */ /* 0x000fe400078e00ff */
[----:B------:R-:W-:-:S05]  /*0cb0*/  @P4 IMAD.MOV.U32 R17, RZ, RZ, RZ ;  /* 0x000000ffff114224 */ /* 0x000fca00078e00ff */
[----:B------:R-:W2:Y:S01]  /*0cc0*/  @!P4 LDC R13, c[0x0][0xc] ;  /* 0x00000300ff0dcb82 */ /* 0x000ea20000000800 */
[----:B-1----:R-:W-:-:S04]  /*0cd0*/  @P4 IMAD.WIDE.U32 R14, R15, UR8, R8 ;  /* 0x000000080f0e4c25 */ /* 0x002fc8000f8e0008 */
[----:B--2---:R-:W-:-:S04]  /*0ce0*/  @!P4 IMAD.WIDE.U32 R12, R8, R13, R4 ;  /* 0x0000000d080cc225 */ /* 0x004fc800078e0004 */
[----:B------:R-:W-:Y:S02]  /*0cf0*/  @P4 IMAD.MOV.U32 R4, RZ, RZ, R14 ;  /* 0x000000ffff044224 */ /* 0x000fe400078e000e */
[----:B------:R-:W-:Y:S02]  /*0d00*/  @P4 IMAD.IADD R5, R15, 0x1, R17 ;  /* 0x000000010f054824 */ /* 0x000fe400078e0211 */
[----:B------:R-:W-:Y:S02]  /*0d10*/  @!P4 IMAD.MOV.U32 R4, RZ, RZ, R12 ;  /* 0x000000ffff04c224 */ /* 0x000fe400078e000c */
[----:B------:R-:W-:Y:S01]  /*0d20*/  @!P4 IMAD.MOV.U32 R5, RZ, RZ, R13 ;  /* 0x000000ffff05c224 */ /* 0x000fe200078e000d */
[----:B------:R-:W-:Y:S06]  /*0d30*/  @!P2 BRA `(.L_x_6) ;  /* 0x00000000000ca947 */ /* 0x000fec0003800000 */
[----:B------:R-:W-:Y:S01]  /*0d40*/  UCGABAR_WAIT ;  /* 0x0000000000007dc7 */ /* 0x000fe20008000000 */
[----:B------:R-:W-:Y:S01]  /*0d50*/  CCTL.IVALL ;  /* 0x00000000ff00798f */ /* 0x000fe20002000000 */
[----:B------:R-:W-:Y:S05]  /*0d60*/  BRA `(.L_x_7) ;  /* 0x0000000000047947 */ /* 0x000fea0003800000 */
.L_x_6:
[----:B------:R-:W-:Y:S06]  /*0d70*/  BAR.SYNC.DEFER_BLOCKING 0x0 ;  /* 0x0000000000007b1d */ /* 0x000fec0000010000 */
.L_x_7:
[----:B------:R-:W-:Y:S05]  /*0d80*/  @!P3 BRA `(.L_x_8) ;  /* 0x0000004800dcb947 */ /* 0x000fea0003800000 */
[----:B------:R-:W-:-:S13]  /*0d90*/  ISETP.GT.U32.AND P0, PT, R16, 0x1, PT ;  /* 0x000000011000780c */ /* 0x000fda0003f04070 */
[----:B0-----:R-:W-:Y:S05]  /*0da0*/  @P0 EXIT ;  /* 0x000000000000094d */ /* 0x001fea0003800000 */
[----:B------:R-:W-:Y:S01]  /*0db0*/  ULDC.64 UR4, c[0x0][0x650] ;  /* 0x0001940000047ab9 */ /* 0x000fe20000000a00 */
[----:B------:R-:W-:Y:S01]  /*0dc0*/  PRMT R14, RZ, 0x7610, R14 ;  /* 0x00007610ff0e7816 */ /* 0x000fe2000000000e */
[----:B------:R-:W-:Y:S01]  /*0dd0*/  IMAD.MOV.U32 R71, RZ, RZ, -0x1 ;  /* 0xffffffffff477424 */ /* 0x000fe200078e00ff */
[----:B------:R-:W-:Y:S01]  /*0de0*/  ISETP.GE.U32.AND P0, PT, R4, UR4, PT ;  /* 0x0000000404007c0c */ /* 0x000fe2000bf06070 */
[----:B------:R-:W-:Y:S02]  /*0df0*/  IMAD.MOV.U32 R15, RZ, RZ, -0x1 ;  /* 0xffffffffff0f7424 */ /* 0x000fe400078e00ff */
[----:B------:R-:W-:Y:S01]  /*0e00*/  IMAD.MOV.U32 R73, RZ, RZ, -0x1 ;  /* 0xffffffffff497424 */ /* 0x000fe200078e00ff */
[----:B------:R-:W-:-:S13]  /*0e10*/  ISETP.GE.U32.AND.EX P0, PT, R5, UR5, PT, P0 ;  /* 0x0000000505007c0c */ /* 0x000fda000bf06100 */
[----:B------:R-:W-:Y:S05]  /*0e20*/  @P0 BRA `(.L_x_9) ;  /* 0x0000000400240947 */ /* 0x000fea0003800000 */
[----:B------:R-:W0:Y:S01]  /*0e30*/  LDC.64 R22, c[0x0][0x628] ;  /* 0x00018a00ff167b82 */ /* 0x000e220000000a00 */
[----:B------:R-:W-:Y:S02]  /*0e40*/  IMAD.MOV.U32 R12, RZ, RZ, R4 ;  /* 0x000000ffff0c7224 */ /* 0x000fe400078e0004 */
[----:B------:R-:W-:-:S05]  /*0e50*/  IMAD.MOV.U32 R13, RZ, RZ, R5 ;  /* 0x000000ffff0d7224 */ /* 0x000fca00078e0005 */
[----:B------:R-:W1:Y:S08]  /*0e60*/  LDC R18, c[0x0][0x630] ;  /* 0x00018c00ff127b82 */ /* 0x000e700000000800 */
[----:B------:R-:W2:Y:S01]  /*0e70*/  LDC.64 R24, c[0x0][0x620] ;  /* 0x00018800ff187b82 */ /* 0x000ea20000000a00 */
[----:B0-----:R-:W-:-:S04]  /*0e80*/  ISETP.NE.U32.AND P0, PT, R22, RZ, PT ;  /* 0x000000ff1600720c */ /* 0x001fc80003f05070 */
[----:B------:R-:W-:-:S13]  /*0e90*/  ISETP.NE.AND.EX P0, PT, R23, RZ, PT, P0 ;  /* 0x000000ff1700720c */ /* 0x000fda0003f05300 */
[----:B-12---:R-:W-:Y:S05]  /*0ea0*/  @!P0 BRA `(.L_x_10) ;  /* 0x0000000000288947 */ /* 0x006fea0003800000 */
[----:B------:R-:W0:Y:S02]  /*0eb0*/  LDC R7, c[0x0][0x634] ;  /* 0x00018d00ff077b82 */ /* 0x000e240000000800 */
[----:B0-----:R-:W-:-:S05]  /*0ec0*/  IADD3 R7, P0, R4, R7, RZ ;  /* 0x0000000704077210 */ /* 0x001fca0007f1e0ff */
[----:B------:R-:W-:-:S04]  /*0ed0*/  IMAD.X R19, RZ, RZ, R5, P0 ;  /* 0x000000ffff137224 */ /* 0x000fc800000e0605 */
[----:B------:R-:W-:-:S04]  /*0ee0*/  IMAD.WIDE.U32 R12, R19, R22, RZ ;  /* 0x00000016130c7225 */ /* 0x000fc800078e00ff */
[----:B------:R-:W-:-:S04]  /*0ef0*/  IMAD.WIDE.U32 R14, P0, R7, R23, R12 ;  /* 0x00000017070e7225 */ /* 0x000fc8000780000c */
[----:B------:R-:W-:-:S04]  /*0f00*/  IMAD.WIDE.U32 R12, R7, R22, RZ ;  /* 0x00000016070c7225 */ /* 0x000fc800078e00ff */
[----:B------:R-:W-:Y:S01]  /*0f10*/  IMAD.X R17, RZ, RZ, RZ, P0 ;  /* 0x000000ffff117224 */ /* 0x000fe200000e06ff */
[----:B------:R-:W-:Y:S01]  /*0f20*/  IADD3 RZ, P0, R13, R14, RZ ;  /* 0x0000000e0dff7210 */ /* 0x000fe20007f1e0ff */
[----:B------:R-:W-:-:S04]  /*0f30*/  IMAD.MOV.U32 R16, RZ, RZ, R15 ;  /* 0x000000ffff107224 */ /* 0x000fc800078e000f */
[----:B------:R-:W-:-:S08]  /*0f40*/  IMAD.WIDE.U32.X R12, R19, R23, R16, P0 ;  /* 0x00000017130c7225 */ /* 0x000fd000000e0410 */
.L_x_10:
[----:B------:R-:W0:Y:S01]  /*0f50*/  LDC.64 R28, c[0x0][0x640] ;  /* 0x00019000ff1c7b82 */ /* 0x000e220000000a00 */
[--C-:B------:R-:W-:Y:S01]  /*0f60*/  SHF.R.U64 R73, R12, R18, R13.reuse ;  /* 0x000000120c497219 */ /* 0x100fe2000000120d */
[----:B------:R-:W-:Y:S01]  /*0f70*/  IMAD R27, R11, R20, R8 ;  /* 0x000000140b1b7224 */ /* 0x000fe200078e0208 */
[----:B------:R-:W-:Y:S01]  /*0f80*/  SHF.R.U32.HI R7, RZ, R18, R13 ;  /* 0x00000012ff077219 */ /* 0x000fe2000001160d */
[----:B------:R-:W-:Y:S01]  /*0f90*/  IMAD.MOV.U32 R23, RZ, RZ, 0x1 ;  /* 0x00000001ff177424 */ /* 0x000fe200078e00ff */
[----:B------:R-:W-:-:S03]  /*0fa0*/  IADD3 R9, P0, RZ, -R73, RZ ;  /* 0x80000049ff097210 */ /* 0x000fc60007f1e0ff */
[----:B------:R-:W1:Y:S02]  /*0fb0*/  LDC R22, c[0x0][0x618] ;  /* 0x00018600ff167b82 */ /* 0x000e640000000800 */
[----:B------:R-:W-:Y:S02]  /*0fc0*/  IMAD.X R7, RZ, RZ, ~R7, P0 ;  /* 0x000000ffff077224 */ /* 0x000fe400000e0e07 */
[----:B------:R-:W-:-:S04]  /*0fd0*/  IMAD.WIDE.U32 R12, R9, R24, R4 ;  /* 0x00000018090c7225 */ /* 0x000fc800078e0004 */
[----:B------:R-:W2:Y:S01]  /*0fe0*/  LDC R18, c[0x0][0x608] ;  /* 0x00018200ff127b82 */ /* 0x000ea20000000800 */
[----:B------:R-:W-:Y:S02]  /*0ff0*/  IMAD R14, R7, R24, RZ ;  /* 0x00000018070e7224 */ /* 0x000fe400078e02ff */
[----:B------:R-:W-:Y:S02]  /*1000*/  IMAD.MOV.U32 R7, RZ, RZ, -0x1 ;  /* 0xffffffffff077424 */ /* 0x000fe400078e00ff */
[----:B------:R-:W-:-:S03]  /*1010*/  IMAD R9, R9, R25, R14 ;  /* 0x0000001909097224 */ /* 0x000fc600078e020e */
[----:B------:R-:W3:Y:S01]  /*1020*/  LDC R26, c[0x0][0x658] ;  /* 0x00019600ff1a7b82 */ /* 0x000ee20000000800 */
[----:B------:R-:W-:Y:S01]  /*1030*/  IMAD.IADD R9, R13, 0x1, R9 ;  /* 0x000000010d097824 */ /* 0x000fe200078e0209 */
[----:B0-----:R-:W-:-:S04]  /*1040*/  ISETP.NE.U32.AND P0, PT, R28, RZ, PT ;  /* 0x000000ff1c00720c */ /* 0x001fc80003f05070 */
[----:B------:R-:W-:Y:S02]  /*1050*/  ISETP.NE.AND.EX P0, PT, R29, RZ, PT, P0 ;  /* 0x000000ff1d00720c */ /* 0x000fe40003f05300 */
[----:B------:R-:W0:Y:S01]  /*1060*/  LDC R24, c[0x0][0x600] ;  /* 0x00018000ff187b82 */ /* 0x000e220000000800 */
[-CC-:B-1----:R-:W-:Y:S02]  /*1070*/  SHF.R.U64 R16, R12, R22.reuse, R9.reuse ;  /* 0x000000160c107219 */ /* 0x182fe40000001209 */
[----:B------:R-:W-:-:S05]  /*1080*/  SHF.R.U32.HI R9, RZ, R22, R9 ;  /* 0x00000016ff097219 */ /* 0x000fca0000011609 */
[----:B------:R-:W1:Y:S01]  /*1090*/  LDC R19, c[0x0][0x648] ;  /* 0x00019200ff137b82 */ /* 0x000e620000000800 */
[-CC-:B--2---:R-:W-:Y:S02]  /*10a0*/  SHF.R.U64 R22, R16, R18.reuse, R9.reuse ;  /* 0x0000001210167219 */ /* 0x184fe40000001209 */
[----:B------:R-:W-:-:S05]  /*10b0*/  SHF.R.U32.HI R9, RZ, R18, R9 ;  /* 0x00000012ff097219 */ /* 0x000fca0000011609 */
[----:B------:R-:W2:Y:S01]  /*10c0*/  LDC R21, c[0x0][0x638] ;  /* 0x00018e00ff157b82 */ /* 0x000ea20000000800 */
[-CC-:B---3--:R-:W-:Y:S02]  /*10d0*/  SHF.R.U64 R18, R22, R26.reuse, R9.reuse ;  /* 0x0000001a16127219 */ /* 0x188fe40000001209 */
[-C--:B------:R-:W-:Y:S02]  /*10e0*/  SHF.L.U32 R7, R7, R26.reuse, RZ ;  /* 0x0000001a07077219 */ /* 0x080fe400000006ff */
[----:B------:R-:W-:Y:S01]  /*10f0*/  SHF.R.U32.HI R9, RZ, R26, R9 ;  /* 0x0000001aff097219 */ /* 0x000fe20000011609 */
[----:B------:R-:W-:Y:S01]  /*1100*/  IMAD.MOV.U32 R8, RZ, RZ, R18 ;  /* 0x000000ffff087224 */ /* 0x000fe200078e0012 */
[----:B------:R-:W-:Y:S01]  /*1110*/  LOP3.LUT R11, RZ, R7, RZ, 0x33, !PT ;  /* 0x00000007ff0b7212 */ /* 0x000fe200078e33ff */
[----:B------:R-:W3:Y:S01]  /*1120*/  LDC R25, c[0x0][0x610] ;  /* 0x00018400ff197b82 */ /* 0x000ee20000000800 */
[----:B------:R-:W-:Y:S05]  /*1130*/  @!P0 BRA `(.L_x_11) ;  /* 0x0000000000288947 */ /* 0x000fea0003800000 */
[----:B------:R-:W4:Y:S02]  /*1140*/  LDC R7, c[0x0][0x64c] ;  /* 0x00019300ff077b82 */ /* 0x000f240000000800 */
[----:B----4-:R-:W-:-:S05]  /*1150*/  IADD3 R7, P0, R18, R7, RZ ;  /* 0x0000000712077210 */ /* 0x010fca0007f1e0ff */
        /* <DEDUP_REMOVED lines=8> */
.L_x_11:
[----:B-1----:R-:W-:Y:S01]  /*11e0*/  SHF.R.U64 R9, R8, R19, R9 ;  /* 0x0000001308097219 */ /* 0x002fe20000001209 */
[----:B------:R-:W-:Y:S01]  /*11f0*/  IMAD.MOV.U32 R14, RZ, RZ, 0x1 ;  /* 0x00000001ff0e7424 */ /* 0x000fe200078e00ff */
[----:B------:R-:W-:Y:S01]  /*1200*/  LOP3.LUT R8, R22, R11, RZ, 0xc0, !PT ;  /* 0x0000000b16087212 */ /* 0x000fe200078ec0ff */
[----:B0-----:R-:W-:Y:S01]  /*1210*/  VIADD R11, R24, 0xffffffff ;  /* 0xffffffff180b7836 */ /* 0x001fe20000000000 */
[----:B------:R-:W-:Y:S01]  /*1220*/  SHF.L.U32 R7, R23, R26, RZ ;  /* 0x0000001a17077219 */ /* 0x000fe200000006ff */
[----:B------:R-:W-:Y:S01]  /*1230*/  IMAD.MOV R12, RZ, RZ, -R9 ;  /* 0x000000ffff0c7224 */ /* 0x000fe200078e0a09 */
[----:B------:R-:W-:Y:S02]  /*1240*/  SEL R10, R10, R27, !P4 ;  /* 0x0000001b0a0a7207 */ /* 0x000fe40006000000 */
[----:B------:R-:W-:Y:S01]  /*1250*/  LOP3.LUT R11, R16, R11, RZ, 0xc0, !PT ;  /* 0x0000000b100b7212 */ /* 0x000fe200078ec0ff */
[----:B------:R-:W-:Y:S02]  /*1260*/  IMAD R9, R7, R9, R8 ;  /* 0x0000000907097224 */ /* 0x000fe400078e0208 */
[----:B--2---:R-:W-:-:S02]  /*1270*/  IMAD R7, R12, R21, R18 ;  /* 0x000000150c077224 */ /* 0x004fc400078e0212 */
[----:B---3--:R-:W-:Y:S02]  /*1280*/  IMAD R10, R9, R25, R10 ;  /* 0x00000019090a7224 */ /* 0x008fe400078e020a */
[----:B------:R-:W-:-:S05]  /*1290*/  IMAD R7, R7, R24, R11 ;  /* 0x0000001807077224 */ /* 0x000fca00078e020b */
[----:B------:R-:W-:Y:S02]  /*12a0*/  SEL R15, R7, R10, !P4 ;  /* 0x0000000a070f7207 */ /* 0x000fe40006000000 */
[----:B------:R-:W-:-:S07]  /*12b0*/  SEL R71, R10, R7, !P4 ;  /* 0x000000070a477207 */ /* 0x000fce0006000000 */
.L_x_9:
[----:B------:R-:W-:-:S08]  /*12c0*/  NOP ;  /* 0x0000000000007918 */ /* 0x000fd00000000000 */
[----:B------:R-:W0:Y:S02]  /*12d0*/  USETMAXREG.TRY_ALLOC.CTAPOOL UP0, 0xe8 ;  /* 0x000000e8000079c8 */ /* 0x000e240008000600 */
[----:B0-----:R-:W-:-:S13]  /*12e0*/  PLOP3.LUT P0, PT, PT, PT, UP0, 0x80, 0x0 ;  /* 0x000000000000781c */ /* 0x001fda0003f0f008 */
[----:B------:R-:W-:Y:S05]  /*12f0*/  @!P0 BRA `(.L_x_9) ;  /* 0xfffffffc00f08947 */ /* 0x000fea000383ffff */
[----:B------:R-:W-:Y:S01]  /*1300*/  ULDC.64 UR4, c[0x0][0x598] ;  /* 0x0001660000047ab9 */ /* 0x000fe20000000a00 */
[----:B------:R-:W-:Y:S01]  /*1310*/  ULDC.64 UR18, c[0x0][0x208] ;  /* 0x0000820000127ab9 */ /* 0x000fe20000000a00 */
[----:B------:R-:W-:-:S04]  /*1320*/  ISETP.NE.U32.AND P0, PT, RZ, UR4, PT ;  /* 0x00000004ff007c0c */ /* 0x000fc8000bf05070 */
[----:B------:R-:W-:-:S13]  /*1330*/  ISETP.NE.AND.EX P0, PT, RZ, UR5, PT, P0 ;  /* 0x00000005ff007c0c */ /* 0x000fda000bf05300 */
[----:B------:R-:W-:Y:S05]  /*1340*/  @!P0 BRA `(.L_x_12) ;  /* 0x00000000001c8947 */ /* 0x000fea0003800000 */
[----:B------:R-:W0:Y:S02]  /*1350*/  LDC.64 R8, c[0x0][0x598] ;  /* 0x00016600ff087b82 */ /* 0x000e240000000a00 */
[----:B0-----:R-:W2:Y:S02]  /*1360*/  LDG.E.64 R8, desc[UR18][R8.64] ;  /* 0x0000001208087981 */ /* 0x001ea4000c1e1b00 */
[----:B--2---:R-:W-:-:S04]  /*1370*/  ISETP.NE.U32.AND P0, PT, R8, RZ, PT ;  /* 0x000000ff0800720c */ /* 0x004fc80003f05070 */
[----:B------:R-:W-:-:S13]  /*1380*/  ISETP.NE.AND.EX P0, PT, R9, RZ, PT, P0 ;  /* 0x000000ff0900720c */ /* 0x000fda0003f05300 */
[----:B------:R-:W-:Y:S05]  /*1390*/  @!P0 BRA `(.L_x_12) ;  /* 0x0000000000088947 */ /* 0x000fea0003800000 */
[----:B------:R0:W5:Y:S01]  /*13a0*/  LD.E R7, desc[UR18][R8.64] ;  /* 0x0000001208077980 */ /* 0x000162000c101900 */
[----:B------:R-:W-:Y:S05]  /*13b0*/  BRA `(.L_x_13) ;  /* 0x0000000000207947 */ /* 0x000fea0003800000 */
.L_x_12:
[----:B------:R-:W-:Y:S02]  /*13c0*/  ULDC.64 UR4, c[0x0][0x588] ;  /* 0x0001620000047ab9 */ /* 0x000fe40000000a00 */
[----:B------:R-:W-:-:S04]  /*13d0*/  ISETP.NE.U32.AND P0, PT, RZ, UR4, PT ;  /* 0x00000004ff007c0c */ /* 0x000fc8000bf05070 */
[----:B------:R-:W-:-:S13]  /*13e0*/  ISETP.NE.AND.EX P0, PT, RZ, UR5, PT, P0 ;  /* 0x00000005ff007c0c */ /* 0x000fda000bf05300 */
[----:B------:R-:W-:Y:S05]  /*13f0*/  @!P0 BRA `(.L_x_14) ;  /* 0x00000000000c8947 */ /* 0x000fea0003800000 */
[----:B------:R-:W0:Y:S02]  /*1400*/  LDC.64 R8, c[0x0][0x588] ;  /* 0x00016200ff087b82 */ /* 0x000e240000000a00 */
[----:B0-----:R1:W5:Y:S01]  /*1410*/  LDG.E R7, desc[UR18][R8.64] ;  /* 0x0000001208077981 */ /* 0x001362000c1e1900 */
[----:B------:R-:W-:Y:S05]  /*1420*/  BRA `(.L_x_13) ;  /* 0x0000000000047947 */ /* 0x000fea0003800000 */
.L_x_14:
[----:B------:R-:W2:Y:S02]  /*1430*/  LDC R7, c[0x0][0x580] ;  /* 0x00016000ff077b82 */ /* 0x000ea40000000800 */
.L_x_13:
[----:B------:R-:W-:Y:S02]  /*1440*/  ULDC.64 UR4, c[0x0][0x5a0] ;  /* 0x0001680000047ab9 */ /* 0x000fe40000000a00 */
[----:B------:R-:W-:-:S04]  /*1450*/  ISETP.NE.U32.AND P0, PT, RZ, UR4, PT ;  /* 0x00000004ff007c0c */ /* 0x000fc8000bf05070 */
[----:B------:R-:W-:-:S13]  /*1460*/  ISETP.NE.AND.EX P0, PT, RZ, UR5, PT, P0 ;  /* 0x00000005ff007c0c */ /* 0x000fda000bf05300 */
[----:B------:R-:W-:Y:S05]  /*1470*/  @!P0 BRA `(.L_x_15) ;  /* 0x00000000001c8947 */ /* 0x000fea0003800000 */
[----:B01----:R-:W0:Y:S02]  /*1480*/  LDC.64 R8, c[0x0][0x5a0] ;  /* 0x00016800ff087b82 */ /* 0x003e240000000a00 */
[----:B0-----:R-:W3:Y:S02]  /*1490*/  LDG.E.64 R8, desc[UR18][R8.64] ;  /* 0x0000001208087981 */ /* 0x001ee4000c1e1b00 */
[----:B---3--:R-:W-:-:S04]  /*14a0*/  ISETP.NE.U32.AND P0, PT, R8, RZ, PT ;  /* 0x000000ff0800720c */ /* 0x008fc80003f05070 */
[----:B------:R-:W-:-:S13]  /*14b0*/  ISETP.NE.AND.EX P0, PT, R9, RZ, PT, P0 ;  /* 0x000000ff0900720c */ /* 0x000fda0003f05300 */
[----:B------:R-:W-:Y:S05]  /*14c0*/  @!P0 BRA `(.L_x_15) ;  /* 0x0000000000088947 */ /* 0x000fea0003800000 */
[----:B------:R0:W5:Y:S01]  /*14d0*/  LD.E R12, desc[UR18][R8.64] ;  /* 0x00000012080c7980 */ /* 0x000162000c101900 */
[----:B------:R-:W-:Y:S05]  /*14e0*/  BRA `(.L_x_16) ;  /* 0x0000000000207947 */ /* 0x000fea0003800000 */
.L_x_15:
[----:B------:R-:W-:Y:S02]  /*14f0*/  ULDC.64 UR4, c[0x0][0x590] ;  /* 0x0001640000047ab9 */ /* 0x000fe40000000a00 */
[----:B------:R-:W-:-:S04]  /*1500*/  ISETP.NE.U32.AND P0, PT, RZ, UR4, PT ;  /* 0x00000004ff007c0c */ /* 0x000fc8000bf05070 */
[----:B------:R-:W-:-:S13]  /*1510*/  ISETP.NE.AND.EX P0, PT, RZ, UR5, PT, P0 ;  /* 0x00000005ff007c0c */ /* 0x000fda000bf05300 */
[----:B------:R-:W-:Y:S05]  /*1520*/  @!P0 BRA `(.L_x_17) ;  /* 0x00000000000c8947 */ /* 0x000fea0003800000 */
[----:B------:R-:W3:Y:S02]  /*1530*/  LDC.64 R12, c[0x0][0x590] ;  /* 0x00016400ff0c7b82 */ /* 0x000ee40000000a00 */
[----:B---3--:R3:W5:Y:S01]  /*1540*/  LDG.E R12, desc[UR18][R12.64] ;  /* 0x000000120c0c7981 */ /* 0x008762000c1e1900 */
[----:B------:R-:W-:Y:S05]  /*1550*/  BRA `(.L_x_16) ;  /* 0x0000000000047947 */ /* 0x000fea0003800000 */
.L_x_17:
[----:B------:R-:W4:Y:S02]  /*1560*/  LDC R12, c[0x0][0x584] ;  /* 0x00016100ff0c7b82 */ /* 0x000f240000000800 */
.L_x_16:
[----:B------:R-:W-:-:S13]  /*1570*/  LOP3.LUT P0, RZ, R14, 0xff, RZ, 0xc0, !PT ;  /* 0x000000ff0eff7812 */ /* 0x000fda000780c0ff */
[----:B------:R-:W-:Y:S05]  /*1580*/  @!P0 EXIT ;  /* 0x000000000000894d */ /* 0x000fea0003800000 */
[----:B------:R-:W-:Y:S01]  /*1590*/  ULDC UR4, c[0x0][0x28c] ;  /* 0x0000a30000047ab9 */ /* 0x000fe20000000800 */
[----:B------:R-:W-:Y:S01]  /*15a0*/  LOP3.LUT R81, R2, 0x1, RZ, 0xfc, !PT ;  /* 0x0000000102517812 */ /* 0x000fe200078efcff */
[----:B------:R-:W-:-:S04]  /*15b0*/  UIADD3 UR4, UR4, 0x1f, URZ ;  /* 0x0000001f04047890 */ /* 0x000fc8000fffe03f */
[----:B------:R-:W-:-:S04]  /*15c0*/  USHF.R.S32.HI UR5, URZ, 0x1f, UR4 ;  /* 0x0000001f3f057899 */ /* 0x000fc80008011404 */
[----:B------:R-:W-:-:S03]  /*15d0*/  ULEA.HI UR5, UR5, UR4, URZ, 0x5 ;  /* 0x0000000405057291 */ /* 0x000fc6000f8f283f */
[----:B------:R-:W-:Y:S01]  /*15e0*/  UMOV UR4, URZ ;  /* 0x0000003f00047c82 */ /* 0x000fe20008000000 */
[----:B------:R-:W-:-:S03]  /*15f0*/  USHF.R.S32.HI UR9, URZ, 0x5, UR5 ;  /* 0x000000053f097899 */ /* 0x000fc60008011405 */
[----:B------:R-:W-:-:S09]  /*1600*/  UMOV UR5, URZ ;  /* 0x0000003f00057c82 */ /* 0x000fd20008000000 */
.L_x_108:
[----:B01----:R-:W-:Y:S01]  /*1610*/  LOP3.LUT R8, R0, 0x80, RZ, 0xc0, !PT ;  /* 0x0000008000087812 */ /* 0x003fe200078ec0ff */
[----:B------:R-:W0:Y:S01]  /*1620*/  S2UR UR13, SR_CgaCtaId ;  /* 0x00000000000d79c3 */ /* 0x000e220000008800 */
[----:B------:R-:W-:Y:S01]  /*1630*/  UMOV UR12, 0x400 ;  /* 0x00000400000c7882 */ /* 0x000fe20000000000 */
[----:B------:R-:W-:Y:S01]  /*1640*/  UMOV UR6, URZ ;  /* 0x0000003f00067c82 */ /* 0x000fe20008000000 */
[----:B------:R-:W-:Y:S01]  /*1650*/  SHF.R.U32.HI R8, RZ, 0x7, R8 ;  /* 0x00000007ff087819 */ /* 0x000fe20000011608 */
[----:B------:R-:W-:Y:S01]  /*1660*/  UMOV UR7, URZ ;  /* 0x0000003f00077c82 */ /* 0x000fe20008000000 */
[----:B------:R-:W-:Y:S01]  /*1670*/  UMOV UR16, UR5 ;  /* 0x0000000500107c82 */ /* 0x000fe20008000000 */
[----:B------:R-:W-:Y:S01]  /*1680*/  CS2R R16, SRZ ;  /* 0x0000000000107805 */ /* 0x000fe2000001ff00 */
[----:B---3--:R-:W-:Y:S01]  /*1690*/  IMAD.MOV.U32 R13, RZ, RZ, RZ ;  /* 0x000000ffff0d7224 */ /* 0x008fe200078e00ff */
[----:B------:R-:W1:Y:S01]  /*16a0*/  LDC R9, c[0x0][0x28c] ;  /* 0x0000a300ff097b82 */ /* 0x000e620000000800 */
[----:B------:R-:W3:Y:S01]  /*16b0*/  SHFL.IDX PT, R8, R8, RZ, 0x1f ;  /* 0x00001fff08087589 */ /* 0x000ee200000e0000 */
[----:B------:R-:W-:-:S02]  /*16c0*/  CS2R R18, SRZ ;  /* 0x0000000000127805 */ /* 0x000fc4000001ff00 */
[----:B------:R-:W-:Y:S02]  /*16d0*/  CS2R R20, SRZ ;  /* 0x0000000000147805 */ /* 0x000fe4000001ff00 */
[----:B------:R-:W-:Y:S02]  /*16e0*/  CS2R R22, SRZ ;  /* 0x0000000000167805 */ /* 0x000fe4000001ff00 */
[----:B------:R-:W-:Y:S02]  /*16f0*/  CS2R R56, SRZ ;  /* 0x0000000000387805 */ /* 0x000fe4000001ff00 */
[----:B------:R-:W-:Y:S02]  /*1700*/  CS2R R58, SRZ ;  /* 0x00000000003a7805 */ /* 0x000fe4000001ff00 */
[----:B------:R-:W-:Y:S02]  /*1710*/  CS2R R60, SRZ ;  /* 0x00000000003c7805 */ /* 0x000fe4000001ff00 */
[----:B------:R-:W-:-:S02]  /*1720*/  CS2R R62, SRZ ;  /* 0x00000000003e7805 */ /* 0x000fc4000001ff00 */
[----:B------:R-:W-:Y:S02]  /*1730*/  CS2R R64, SRZ ;  /* 0x0000000000407805 */ /* 0x000fe4000001ff00 */
[----:B------:R-:W-:Y:S02]  /*1740*/  CS2R R66, SRZ ;  /* 0x0000000000427805 */ /* 0x000fe4000001ff00 */
[----:B------:R-:W-:Y:S01]  /*1750*/  CS2R R68, SRZ ;  /* 0x0000000000447805 */ /* 0x000fe2000001ff00 */
[----:B------:R-:W-:Y:S01]  /*1760*/  IMAD.MOV.U32 R70, RZ, RZ, RZ ;  /* 0x000000ffff467224 */ /* 0x000fe200078e00ff */
[----:B------:R-:W-:Y:S01]  /*1770*/  CS2R R74, SRZ ;  /* 0x00000000004a7805 */ /* 0x000fe2000001ff00 */
[----:B------:R-:W-:Y:S01]  /*1780*/  IMAD.MOV.U32 R72, RZ, RZ, RZ ;  /* 0x000000ffff487224 */ /* 0x000fe200078e00ff */
[----:B------:R-:W-:Y:S02]  /*1790*/  CS2R R76, SRZ ;  /* 0x00000000004c7805 */ /* 0x000fe4000001ff00 */
[----:B------:R-:W-:Y:S01]  /*17a0*/  CS2R R78, SRZ ;  /* 0x00000000004e7805 */ /* 0x000fe2000001ff00 */
[----:B------:R-:W-:Y:S01]  /*17b0*/  IMAD.MOV.U32 R80, RZ, RZ, RZ ;  /* 0x000000ffff507224 */ /* 0x000fe200078e00ff */
[----:B----4-:R-:W-:Y:S01]  /*17c0*/  CS2R R24, SRZ ;  /* 0x0000000000187805 */ /* 0x010fe2000001ff00 */
[----:B------:R-:W-:Y:S01]  /*17d0*/  IMAD.U32 R14, RZ, RZ, UR4 ;  /* 0x00000004ff0e7e24 */ /* 0x000fe2000f8e00ff */
[----:B------:R-:W-:-:S02]  /*17e0*/  CS2R R26, SRZ ;  /* 0x00000000001a7805 */ /* 0x000fc4000001ff00 */
[----:B------:R-:W-:Y:S02]  /*17f0*/  CS2R R28, SRZ ;  /* 0x00000000001c7805 */ /* 0x000fe4000001ff00 */
[----:B------:R-:W-:Y:S02]  /*1800*/  CS2R R30, SRZ ;  /* 0x00000000001e7805 */ /* 0x000fe4000001ff00 */
[----:B------:R-:W-:Y:S02]  /*1810*/  CS2R R32, SRZ ;  /* 0x0000000000207805 */ /* 0x000fe4000001ff00 */
[----:B-1----:R-:W-:Y:S02]  /*1820*/  ISETP.GE.AND P0, PT, R9, 0x1, PT ;  /* 0x000000010900780c */ /* 0x002fe40003f06270 */
[----:B------:R-:W-:Y:S02]  /*1830*/  CS2R R34, SRZ ;  /* 0x0000000000227805 */ /* 0x000fe4000001ff00 */
[----:B---3--:R-:W-:-:S02]  /*1840*/  R2UR UR8, R8 ;  /* 0x00000000080872ca */ /* 0x008fc400000e0000 */
        /* <DEDUP_REMOVED lines=8> */
[----:B------:R-:W-:Y:S02]  /*18d0*/  CS2R R52, SRZ ;  /* 0x0000000000347805 */ /* 0x000fe4000001ff00 */
[----:B------:R-:W-:Y:S01]  /*18e0*/  CS2R R54, SRZ ;  /* 0x0000000000367805 */ /* 0x000fe2000001ff00 */
[----:B------:R-:W-:-:S04]  /*18f0*/  ULEA.HI UR10, UR8, UR8, URZ, 0x1 ;  /* 0x00000008080a7291 */ /* 0x000fc8000f8f083f */
[----:B------:R-:W-:Y:S02]  /*1900*/  ULOP3.LUT UR11, UR10, 0x1ffffe, URZ, 0xc0, !UPT ;  /* 0x001ffffe0a0b7892 */ /* 0x000fe4000f8ec03f */
[----:B0-----:R-:W-:Y:S02]  /*1910*/  ULEA UR10, UR13, UR12, 0x18 ;  /* 0x0000000c0d0a7291 */ /* 0x001fe4000f8ec03f */
[----:B------:R-:W-:-:S03]  /*1920*/  UIADD3 UR11, UR8, -UR11, URZ ;  /* 0x8000000b080b7290 */ /* 0x000fc6000fffe03f */
[----:B------:R-:W-:Y:S01]  /*1930*/  UMOV UR8, URZ ;  /* 0x0000003f00087c82 */ /* 0x000fe20008000000 */
[----:B------:R-:W-:-:S04]  /*1940*/  ULEA UR11, UR11, UR10, 0xb ;  /* 0x0000000a0b0b7291 */ /* 0x000fc8000f8e583f */
[----:B------:R-:W-:-:S04]  /*1950*/  UIADD3 UR11, UR11, 0x300, URZ ;  /* 0x000003000b0b7890 */ /* 0x000fc8000fffe03f */
[----:B------:R-:W-:-:S04]  /*1960*/  USHF.R.U32.HI UR11, URZ, 0x4, UR11 ;  /* 0x000000043f0b7899 */ /* 0x000fc8000801160b */
[----:B------:R-:W-:Y:S01]  /*1970*/  ULOP3.LUT UR11, UR11, 0x3fff, URZ, 0xc0, !UPT ;  /* 0x00003fff0b0b7892 */ /* 0x000fe2000f8ec03f */
[----:B------:R-:W-:Y:S11]  /*1980*/  @!P0 BRA `(.L_x_18) ;  /* 0x0000000400608947 */ /* 0x000ff60003800000 */
[----:B------:R-:W-:-:S13]  /*1990*/  ISETP.NE.AND P1, PT, R81, 0x3, PT ;  /* 0x000000035100780c */ /* 0x000fda0003f25270 */
[----:B------:R-:W-:Y:S05]  /*19a0*/  @!P1 BRA `(.L_x_19) ;  /* 0x0000000000049947 */ /* 0x000fea0003800000 */
[----:B------:R-:W-:Y:S01]  /*19b0*/  BPT.TRAP 0x1 ;  /* 0x000000040000795c */ /* 0x000fe20000300000 */
.L_x_19:
[----:B------:R-:W-:Y:S01]  /*19c0*/  ULEA UR6, UR5, UR10, 0x3 ;  /* 0x0000000a05067291 */ /* 0x000fe2000f8e183f */
[----:B------:R-:W-:-:S05]  /*19d0*/  IMAD.U32 R8, RZ, RZ, UR4 ;  /* 0x00000004ff087e24 */ /* 0x000fca000f8e00ff */
[----:B------:R-:W-:-:S04]  /*19e0*/  SHF.L.U32 R8, R8, 0x1f, RZ ;  /* 0x0000001f08087819 */ /* 0x000fc800000006ff */
[----:B------:R0:W1:Y:S01]  /*19f0*/  SYNCS.PHASECHK.TRANS64.TRYWAIT P0, [UR6], R8 ;  /* 0x00000008ff0075a7 */ /* 0x0000620008000146 */
[----:B------:R-:W-:Y:S05]  /*1a00*/  @!P1 BRA `(.L_x_20) ;  /* 0x0000000000049947 */ /* 0x000fea0003800000 */
[----:B------:R-:W-:Y:S01]  /*1a10*/  BPT.TRAP 0x1 ;  /* 0x000000040000795c */ /* 0x000fe20000300000 */
.L_x_20:
[----:B-1----:R-:W-:Y:S05]  /*1a20*/  @P0 BRA `(.L_x_21) ;  /* 0x0000000000080947 */ /* 0x002fea0003800000 */
[----:B------:R-:W1:Y:S02]  /*1a30*/  SYNCS.PHASECHK.TRANS64.TRYWAIT P0, [UR6], R8 ;  /* 0x00000008ff0075a7 */ /* 0x000e640008000146 */
[----:B-1----:R-:W-:Y:S05]  /*1a40*/  @!P0 BRA `(.L_x_22) ;  /* 0x0000006400bc8947 */ /* 0x002fea0003800000 */
.L_x_21:
[----:B------:R-:W-:Y:S01]  /*1a50*/  UIADD3 UR6, UR10, 0x25300, URZ ;  /* 0x000253000a067890 */ /* 0x000fe2000fffe03f */
[----:B------:R-:W-:Y:S01]  /*1a60*/  WARPGROUP.ARRIVE ;  /* 0x00000000000079c5 */ /* 0x000fe20000000000 */
[----:B------:R-:W-:Y:S01]  /*1a70*/  ULDC UR7, c[0x0][0x50c] ;  /* 0x0001430000077ab9 */ /* 0x000fe20000000800 */
[----:B------:R-:W-:Y:S01]  /*1a80*/  ULOP3.LUT UR12, UR11, 0x10000, URZ, 0xfc, !UPT ;  /* 0x000100000b0c7892 */ /* 0x000fe2000f8efc3f */
[----:B------:R-:W-:Y:S01]  /*1a90*/  CS2R R16, SRZ ;  /* 0x0000000000107805 */ /* 0x000fe2000001ff00 */
[----:B------:R-:W-:Y:S01]  /*1aa0*/  UISETP.NE.AND UP0, UPT, UR7, 0x1, UPT ;  /* 0x000000010700788c */ /* 0x000fe2000bf05270 */
[----:B------:R-:W-:Y:S01]  /*1ab0*/  IMAD.MOV.U32 R13, RZ, RZ, RZ ;  /* 0x000000ffff0d7224 */ /* 0x000fe200078e00ff */
[----:B------:R-:W-:Y:S01]  /*1ac0*/  USHF.R.U32.HI UR6, URZ, 0x4, UR6 ;  /* 0x000000043f067899 */ /* 0x000fe20008011606 */
[----:B------:R-:W-:Y:S01]  /*1ad0*/  CS2R R18, SRZ ;  /* 0x0000000000127805 */ /* 0x000fe2000001ff00 */
[----:B------:R-:W-:Y:S01]  /*1ae0*/  USEL UR7, URZ, 0x1, UP0 ;  /* 0x000000013f077887 */ /* 0x000fe20008000000 */
[----:B------:R-:W-:Y:S01]  /*1af0*/  CS2R R20, SRZ ;  /* 0x0000000000147805 */ /* 0x000fe2000001ff00 */
[----:B------:R-:W-:Y:S01]  /*1b00*/  ULOP3.LUT UR6, UR6, 0x3fff, URZ, 0xc0, !UPT ;  /* 0x00003fff06067892 */ /* 0x000fe2000f8ec03f */
[----:B------:R-:W-:Y:S01]  /*1b10*/  CS2R R22, SRZ ;  /* 0x0000000000167805 */ /* 0x000fe2000001ff00 */
[----:B------:R-:W-:Y:S01]  /*1b20*/  ULEA UR12, UR5, UR12, 0x8 ;  /* 0x0000000c050c7291 */ /* 0x000fe2000f8e403f */
[----:B------:R-:W-:Y:S01]  /*1b30*/  CS2R R56, SRZ ;  /* 0x0000000000387805 */ /* 0x000fe2000001ff00 */
[----:B------:R-:W-:Y:S01]  /*1b40*/  ULOP3.LUT UR6, UR6, 0x10000, URZ, 0xfc, !UPT ;  /* 0x0001000006067892 */ /* 0x000fe2000f8efc3f */
[----:B------:R-:W-:Y:S01]  /*1b50*/  ISETP.NE.AND P0, PT, RZ, UR7, PT ;  /* 0x00000007ff007c0c */ /* 0x000fe2000bf05270 */
[----:B------:R-:W-:Y:S01]  /*1b60*/  UMOV UR13, 0xc0000010 ;  /* 0xc0000010000d7882 */ /* 0x000fe20000000000 */
[----:B------:R-:W-:Y:S01]  /*1b70*/  UMOV UR15, 0xc0000010 ;  /* 0xc0000010000f7882 */ /* 0x000fe20000000000 */
[----:B------:R-:W-:Y:S01]  /*1b80*/  ULEA UR14, UR5, UR6, 0x7 ;  /* 0x00000006050e7291 */ /* 0x000fe2000f8e383f */
[----:B------:R-:W-:-:S02]  /*1b90*/  CS2R R58, SRZ ;  /* 0x00000000003a7805 */ /* 0x000fc4000001ff00 */
[----:B------:R-:W-:Y:S01]  /*1ba0*/  CS2R R60, SRZ ;  /* 0x00000000003c7805 */ /* 0x000fe2000001ff00 */
[----:B------:R-:W-:Y:S01]  /*1bb0*/  UMOV UR6, 0x1 ;  /* 0x0000000100067882 */ /* 0x000fe20000000000 */
[----:B------:R-:W-:Y:S02]  /*1bc0*/  CS2R R62, SRZ ;  /* 0x00000000003e7805 */ /* 0x000fe4000001ff00 */
[----:B------:R-:W-:Y:S02]  /*1bd0*/  CS2R R64, SRZ ;  /* 0x0000000000407805 */ /* 0x000fe4000001ff00 */
[----:B------:R-:W-:Y:S02]  /*1be0*/  CS2R R66, SRZ ;  /* 0x0000000000427805 */ /* 0x000fe4000001ff00 */
[----:B------:R-:W-:Y:S01]  /*1bf0*/  CS2R R68, SRZ ;  /* 0x0000000000447805 */ /* 0x000fe2000001ff00 */
[----:B------:R-:W-:Y:S01]  /*1c00*/  IMAD.MOV.U32 R70, RZ, RZ, RZ ;  /* 0x000000ffff467224 */ /* 0x000fe200078e00ff */
[----:B------:R-:W-:Y:S01]  /*1c10*/  QGMMA.64x64x32.F32.E4M3.E4M3 R24, gdesc[UR12], RZ, !UPT, gsb0 ;  /* 0x00e000000c1879f3 */ /* 0x000fe2000c0008ff */
[----:B------:R-:W-:Y:S01]  /*1c20*/  IMAD.MOV.U32 R72, RZ, RZ, RZ ;  /* 0x000000ffff487224 */ /* 0x000fe200078e00ff */
[----:B------:R-:W-:-:S02]  /*1c30*/  CS2R R74, SRZ ;  /* 0x00000000004a7805 */ /* 0x000fc4000001ff00 */
[----:B------:R-:W-:Y:S02]  /*1c40*/  CS2R R76, SRZ ;  /* 0x00000000004c7805 */ /* 0x000fe4000001ff00 */
[----:B------:R-:W-:Y:S01]  /*1c50*/  CS2R R78, SRZ ;  /* 0x00000000004e7805 */ /* 0x000fe2000001ff00 */
[----:B------:R-:W-:Y:S01]  /*1c60*/  IMAD.MOV.U32 R80, RZ, RZ, RZ ;  /* 0x000000ffff507224 */ /* 0x000fe200078e00ff */
[----:B------:R-:W-:Y:S06]  /*1c70*/  @!P0 BRA `(.L_x_23) ;  /* 0x0000000000888947 */ /* 0x000fec0003800000 */
[----:B------:R-:W-:Y:S02]  /*1c80*/  WARPGROUP.DEPBAR.LE gsb0, 0x0 ;  /* 0x00008000000079c5 */ /* 0x000fe40000010000 */
[----:B------:R-:W-:-:S01]  /*1c90*/  FADD R79, RZ, R24 ;  /* 0x00000018ff4f7221 */ /* 0x000fc20000000000 */
[----:B------:R-:W-:Y:S01]  /*1ca0*/  FADD R80, RZ, R25 ;  /* 0x00000019ff507221 */ /* 0x000fe20000000000 */
        /* <DEDUP_REMOVED lines=30> */
[----:B------:R-:W-:-:S06]  /*1e90*/  UMOV UR6, URZ ;  /* 0x0000003f00067c82 */ /* 0x000fcc0008000000 */
.L_x_23:
[----:B------:R-:W-:-:S04]  /*1ea0*/  UIADD3 UR16, UR5, 0x1, URZ ;  /* 0x0000000105107890 */ /* 0x000fc8000fffe03f */
[----:B------:R-:W-:-:S04]  /*1eb0*/  UISETP.NE.AND UP0, UPT, UR16, 0x25, UPT ;  /* 0x000000251000788c */ /* 0x000fc8000bf05270 */
[----:B------:R-:W-:Y:S02]  /*1ec0*/  USEL UR8, URZ, 0x1, UP0 ;  /* 0x000000013f087887 */ /* 0x000fe40008000000 */
[----:B------:R-:W-:Y:S02]  /*1ed0*/  USEL UR16, UR16, URZ, UP0 ;  /* 0x0000003f10107287 */ /* 0x000fe40008000000 */
[----:B------:R-:W-:-:S06]  /*1ee0*/  ULOP3.LUT UR8, UR4, UR8, URZ, 0x3c, !UPT ;  /* 0x0000000804087292 */ /* 0x000fcc000f8e3c3f */
[----:B------:R-:W-:Y:S01]  /*1ef0*/  IMAD.U32 R14, RZ, RZ, UR8 ;  /* 0x00000008ff0e7e24 */ /* 0x000fe2000f8e00ff */
[----:B------:R-:W-:-:S06]  /*1f00*/  UMOV UR8, 0x1 ;  /* 0x0000000100087882 */ /* 0x000fcc0000000000 */
.L_x_18:
[----:B------:R-:W-:-:S04]  /*1f10*/  UISETP.LT.AND UP0, UPT, UR9, 0x1, UPT ;  /* 0x000000010900788c */ /* 0x000fc8000bf01270 */
[----:B------:R-:W-:-:S04]  /*1f20*/  USEL UR12, UR9, 0x1, UP0 ;  /* 0x00000001090c7887 */ /* 0x000fc80008000000 */
[----:B------:R-:W-:-:S04]  /*1f30*/  UIADD3 UR12, UR9, -UR12, URZ ;  /* 0x8000000c090c7290 */ /* 0x000fc8000fffe03f */
[----:B------:R-:W-:-:S06]  /*1f40*/  UISETP.GE.AND UP0, UPT, UR12, 0x1, UPT ;  /* 0x000000010c00788c */ /* 0x000fcc000bf06270 */
[----:B------:R-:W-:-:S13]  /*1f50*/  PLOP3.LUT P0, PT, PT, PT, UP0, 0x80, 0x0 ;  /* 0x000000000000781c */ /* 0x000fda0003f0f008 */
[----:B------:R-:W-:Y:S05]  /*1f60*/  @!P0 BRA `(.L_x_24) ;  /* 0x0000000400748947 */ /* 0x000fea0003800000 */
[----:B01----:R-:W-:Y:S01]  /*1f70*/  IMAD.U32 R8, RZ, RZ, UR12 ;  /* 0x0000000cff087e24 */ /* 0x003fe2000f8e00ff */
[----:B------:R-:W-:Y:S01]  /*1f80*/  ULDC UR17, c[0x0][0x50c] ;  /* 0x0001430000117ab9 */ /* 0x000fe20000000800 */
[----:B------:R-:W-:-:S07]  /*1f90*/  IMAD.U32 R9, RZ, RZ, UR5 ;  /* 0x00000005ff097e24 */ /* 0x000fce000f8e00ff */
.L_x_32:
[----:B------:R-:W-:-:S13]  /*1fa0*/  ISETP.NE.AND P1, PT, R81, 0x3, PT ;  /* 0x000000035100780c */ /* 0x000fda0003f25270 */
[----:B------:R-:W-:Y:S05]  /*1fb0*/  @!P1 BRA `(.L_x_25) ;  /* 0x0000000000049947 */ /* 0x000fea0003800000 */
[----:B------:R-:W-:Y:S01]  /*1fc0*/  BPT.TRAP 0x1 ;  /* 0x000000040000795c */ /* 0x000fe20000300000 */
.L_x_25:
[----:B------:R-:W0:Y:S01]  /*1fd0*/  S2UR UR12, SR_CgaCtaId ;  /* 0x00000000000c79c3 */ /* 0x000e220000008800 */
[----:B------:R-:W-:Y:S01]  /*1fe0*/  UMOV UR10, 0x400 ;  /* 0x00000400000a7882 */ /* 0x000fe20000000000 */
[----:B------:R-:W-:Y:S01]  /*1ff0*/  SHF.L.U32 R10, R14, 0x1f, RZ ;  /* 0x0000001f0e0a7819 */ /* 0x000fe200000006ff */
[----:B0-----:R-:W-:-:S04]  /*2000*/  ULEA UR10, UR12, UR10, 0x18 ;  /* 0x0000000a0c0a7291 */ /* 0x001fc8000f8ec03f */
[----:B------:R-:W-:-:S09]  /*2010*/  ULEA UR12, UR16, UR10, 0x3 ;  /* 0x0000000a100c7291 */ /* 0x000fd2000f8e183f */
[----:B------:R0:W1:Y:S01]  /*2020*/  SYNCS.PHASECHK.TRANS64.TRYWAIT P0, [UR12], R10 ;  /* 0x0000000aff0075a7 */ /* 0x000062000800014c */
[----:B------:R-:W-:Y:S05]  /*2030*/  @!P1 BRA `(.L_x_26) ;  /* 0x0000000000049947 */ /* 0x000fea0003800000 */
[----:B------:R-:W-:Y:S01]  /*2040*/  BPT.TRAP 0x1 ;  /* 0x000000040000795c */ /* 0x000fe20000300000 */
.L_x_26:
[----:B-1----:R-:W-:Y:S05]  /*2050*/  @P0 BRA `(.L_x_27) ;  /* 0x0000000000080947 */ /* 0x002fea0003800000 */
[----:B------:R-:W1:Y:S02]  /*2060*/  SYNCS.PHASECHK.TRANS64.TRYWAIT P0, [UR12], R10 ;  /* 0x0000000aff0075a7 */ /* 0x000e64000800014c */
[----:B-1----:R-:W-:Y:S05]  /*2070*/  @!P0 BRA `(.L_x_28) ;  /* 0x0000006000488947 */ /* 0x002fea0003800000 */
.L_x_27:
[----:B------:R-:W-:Y:S01]  /*2080*/  UIADD3 UR12, UR10, 0x25300, URZ ;  /* 0x000253000a0c7890 */ /* 0x000fe2000fffe03f */
[----:B------:R-:W-:Y:S01]  /*2090*/  WARPGROUP.ARRIVE ;  /* 0x00000000000079c5 */ /* 0x000fe20000000000 */
[----:B------:R-:W-:Y:S02]  /*20a0*/  UISETP.NE.AND UP0, UPT, UR7, URZ, UPT ;  /* 0x0000003f0700728c */ /* 0x000fe4000bf05270 */
[----:B------:R-:W-:Y:S02]  /*20b0*/  USHF.R.U32.HI UR12, URZ, 0x4, UR12 ;  /* 0x000000043f0c7899 */ /* 0x000fe4000801160c */
[----:B------:R-:W-:Y:S02]  /*20c0*/  USEL UR8, UR8, URZ, !UP0 ;  /* 0x0000003f08087287 */ /* 0x000fe4000c000000 */
[----:B------:R-:W-:Y:S02]  /*20d0*/  ULOP3.LUT UR7, UR12, 0x3fff, URZ, 0xc0, !UPT ;  /* 0x00003fff0c077892 */ /* 0x000fe4000f8ec03f */
[----:B------:R-:W-:-:S02]  /*20e0*/  ULOP3.LUT UR12, UR11, 0x10000, URZ, 0xfc, !UPT ;  /* 0x000100000b0c7892 */ /* 0x000fc4000f8efc3f */
[----:B------:R-:W-:Y:S02]  /*20f0*/  ULOP3.LUT UR7, UR7, 0x10000, URZ, 0xfc, !UPT ;  /* 0x0001000007077892 */ /* 0x000fe4000f8efc3f */
[----:B------:R-:W-:Y:S02]  /*2100*/  UISETP.NE.U32.AND UP0, UPT, UR8, URZ, UPT ;  /* 0x0000003f0800728c */ /* 0x000fe4000bf05070 */
[----:B------:R-:W-:Y:S02]  /*2110*/  ULEA UR12, UR16, UR12, 0x8 ;  /* 0x0000000c100c7291 */ /* 0x000fe4000f8e403f */
[----:B------:R-:W-:Y:S01]  /*2120*/  ULEA UR14, UR16, UR7, 0x7 ;  /* 0x00000007100e7291 */ /* 0x000fe2000f8e383f */
[----:B------:R-:W-:Y:S01]  /*2130*/  UMOV UR13, 0xc0000010 ;  /* 0xc0000010000d7882 */ /* 0x000fe20000000000 */
[----:B------:R-:W-:Y:S01]  /*2140*/  UMOV UR15, 0xc0000010 ;  /* 0xc0000010000f7882 */ /* 0x000fe20000000000 */
[----:B------:R-:W-:-:S06]  /*2150*/  UIADD3 UR6, UR6, 0x1, URZ ;  /* 0x0000000106067890 */ /* 0x000fcc000fffe03f */
[----:B------:R-:W-:Y:S01]  /*2160*/  QGMMA.64x64x32.F32.E4M3.E4M3 R24, gdesc[UR12], R24, UP0, gsb0 ;  /* 0x00e000000c1879f3 */ /* 0x000fe2000b800818 */
[----:B------:R-:W-:-:S04]  /*2170*/  UISETP.NE.AND UP0, UPT, UR6, UR17, UPT ;  /* 0x000000110600728c */ /* 0x000fc8000bf05270 */
[----:B------:R-:W-:-:S06]  /*2180*/  USEL UR7, URZ, 0x1, UP0 ;  /* 0x000000013f077887 */ /* 0x000fcc0008000000 */
[----:B------:R-:W-:Y:S01]  /*2190*/  ISETP.NE.AND P0, PT, RZ, UR7, PT ;  /* 0x00000007ff007c0c */ /* 0x000fe2000bf05270 */
[----:B------:R-:W-:-:S12]  /*21a0*/  WARPGROUP.DEPBAR.LE gsb0, 0x1 ;  /* 0x00008000000079c5 */ /* 0x000fd80000010100 */
[----:B------:R-:W-:Y:S05]  /*21b0*/  @!P0 BRA `(.L_x_29) ;  /* 0x0000000000888947 */ /* 0x000fea0003800000 */
[----:B------:R-:W-:Y:S02]  /*21c0*/  WARPGROUP.DEPBAR.LE gsb0, 0x0 ;  /* 0x00008000000079c5 */ /* 0x000fe40000010000 */
[----:B------:R-:W-:-:S01]  /*21d0*/  FADD R79, R24, R79 ;  /* 0x0000004f184f7221 */ /* 0x000fc20000000000 */
[----:B------:R-:W-:Y:S01]  /*21e0*/  FADD R80, R25, R80 ;  /* 0x0000005019507221 */ /* 0x000fe20000000000 */
        /* <DEDUP_REMOVED lines=30> */
[----:B------:R-:W-:-:S06]  /*23d0*/  UMOV UR6, URZ ;  /* 0x0000003f00067c82 */ /* 0x000fcc0008000000 */
.L_x_29:
[----:B------:R-:W-:Y:S05]  /*23e0*/  @!P1 BRA `(.L_x_30) ;  /* 0x0000000000049947 */ /* 0x000fea0003800000 */
[----:B------:R-:W-:Y:S01]  /*23f0*/  BPT.TRAP 0x1 ;  /* 0x000000040000795c */ /* 0x000fe20000300000 */
.L_x_30:
[----:B------:R-:W-:-:S13]  /*2400*/  ISETP.NE.AND P0, PT, R6, RZ, PT ;  /* 0x000000ff0600720c */ /* 0x000fda0003f05270 */
[----:B01----:R-:W-:-:S05]  /*2410*/  @P0 LEA R10, R9, UR10, 0x3 ;  /* 0x0000000a090a0c11 */ /* 0x003fca000f8e18ff */
[----:B------:R-:W-:-:S05]  /*2420*/  @P0 VIADD R10, R10, 0x128 ;  /* 0x000001280a0a0836 */ /* 0x000fca0000000000 */
[----:B------:R-:W-:-:S04]  /*2430*/  @P0 PRMT R10, R3, 0x654, R10 ;  /* 0x00000654030a0816 */ /* 0x000fc8000000000a */
[----:B------:R0:W-:Y:S01]  /*2440*/  @P0 SYNCS.ARRIVE.TRANS64.RED.A1T0 RZ, [R10+URZ], RZ ;  /* 0x000000ff0aff09a7 */ /* 0x0001e2000810043f */
[----:B------:R-:W-:-:S13]  /*2450*/  ISETP.GT.U32.AND P0, PT, R2, 0x1, PT ;  /* 0x000000010200780c */ /* 0x000fda0003f04070 */
[----:B0-----:R-:W-:Y:S05]  /*2460*/  @P0 BRA `(.L_x_31) ;  /* 0x0000000000040947 */ /* 0x001fea0003800000 */
[----:B------:R-:W-:Y:S01]  /*2470*/  BPT.TRAP 0x1 ;  /* 0x000000040000795c */ /* 0x000fe20000300000 */
.L_x_31:
[----:B------:R-:W-:Y:S01]  /*2480*/  UIADD3 UR16, UR16, 0x1, URZ ;  /* 0x0000000110107890 */ /* 0x000fe2000fffe03f */
[C---:B------:R-:W-:Y:S01]  /*2490*/  ISETP.GT.AND P1, PT, R8.reuse, 0x1, PT ;  /* 0x000000010800780c */ /* 0x040fe20003f24270 */
[----:B------:R-:W-:Y:S02]  /*24a0*/  VIADD R9, R9, 0x1 ;  /* 0x0000000109097836 */ /* 0x000fe40000000000 */
[----:B------:R-:W-:Y:S01]  /*24b0*/  UISETP.NE.AND UP0, UPT, UR16, 0x25, UPT ;  /* 0x000000251000788c */ /* 0x000fe2000bf05270 */
[----:B------:R-:W-:Y:S02]  /*24c0*/  VIADD R8, R8, 0xffffffff ;  /* 0xffffffff08087836 */ /* 0x000fe40000000000 */
[C---:B------:R-:W-:Y:S01]  /*24d0*/  ISETP.NE.AND P0, PT, R9.reuse, 0x25, PT ;  /* 0x000000250900780c */ /* 0x040fe20003f05270 */
[----:B------:R-:W-:Y:S02]  /*24e0*/  USEL UR8, URZ, 0x1, UP0 ;  /* 0x000000013f087887 */ /* 0x000fe40008000000 */
[----:B------:R-:W-:Y:S01]  /*24f0*/  USEL UR16, UR16, URZ, UP0 ;  /* 0x0000003f10107287 */ /* 0x000fe20008000000 */
[----:B------:R-:W-:-:S03]  /*2500*/  SEL R9, R9, RZ, P0 ;  /* 0x000000ff09097207 */ /* 0x000fc60000000000 */
[----:B------:R-:W-:Y:S01]  /*2510*/  LOP3.LUT R14, R14, UR8, RZ, 0x3c, !PT ;  /* 0x000000080e0e7c12 */ /* 0x000fe2000f8e3cff */
[----:B------:R-:W-:Y:S01]  /*2520*/  UMOV UR8, 0x1 ;  /* 0x0000000100087882 */ /* 0x000fe20000000000 */
[----:B------:R-:W-:Y:S06]  /*2530*/  @P1 BRA `(.L_x_32) ;  /* 0xfffffff800981947 */ /* 0x000fec000383ffff */
.L_x_24:
[----:B------:R-:W-:Y:S01]  /*2540*/  UISETP.NE.AND UP0, UPT, UR6, URZ, UPT ;  /* 0x0000003f0600728c */ /* 0x000fe2000bf05270 */
[----:B01----:R-:W0:Y:S03]  /*2550*/  LDC R8, c[0x0][0x28c] ;  /* 0x0000a300ff087b82 */ /* 0x003e260000000800 */
[----:B------:R-:W-:-:S06]  /*2560*/  USEL UR6, URZ, 0x1, !UP0 ;  /* 0x000000013f067887 */ /* 0x000fcc000c000000 */
[----:B------:R-:W-:Y:S02]  /*2570*/  ISETP.NE.AND P0, PT, RZ, UR6, PT ;  /* 0x00000006ff007c0c */ /* 0x000fe4000bf05270 */
[----:B0-----:R-:W-:-:S11]  /*2580*/  ISETP.GE.AND P1, PT, R8, 0x1, PT ;  /* 0x000000010800780c */ /* 0x001fd60003f26270 */
[----:B------:R-:W-:Y:S05]  /*2590*/  @!P0 BRA `(.L_x_33) ;  /* 0x0000000000848947 */ /* 0x000fea0003800000 */
[----:B------:R-:W-:Y:S02]  /*25a0*/  WARPGROUP.DEPBAR.LE gsb0, 0x0 ;  /* 0x00008000000079c5 */ /* 0x000fe40000010000 */
[----:B------:R-:W-:Y:S01]  /*25b0*/  FADD R79, R24, R79 ;  /* 0x0000004f184f7221 */ /* 0x000fe20000000000 */
        /* <DEDUP_REMOVED lines=30> */
[----:B------:R-:W-:-:S07]  /*27a0*/  FADD R16, R16, R55 ;  /* 0x0000003710107221 */ /* 0x000fce0000000000 */
.L_x_33:
[----:B------:R-:W-:Y:S02]  /*27b0*/  WARPGROUP.DEPBAR.LE gsb0, 0x0 ;  /* 0x00008000000079c5 */ /* 0x000fe40000010000 */
[----:B------:R-:W-:Y:S05]  /*27c0*/  @!P1 BRA `(.L_x_34) ;  /* 0x00000000005c9947 */ /* 0x000fea0003800000 */
[----:B------:R-:W-:-:S13]  /*27d0*/  ISETP.NE.AND P0, PT, R81, 0x3, PT ;  /* 0x000000035100780c */ /* 0x000fda0003f05270 */
[----:B------:R-:W-:Y:S05]  /*27e0*/  @!P0 BRA `(.L_x_35) ;  /* 0x0000000000048947 */ /* 0x000fea0003800000 */
[----:B------:R-:W-:Y:S01]  /*27f0*/  BPT.TRAP 0x1 ;  /* 0x000000040000795c */ /* 0x000fe20000300000 */
.L_x_35:
[----:B------:R-:W-:Y:S01]  /*2800*/  ISETP.NE.AND P0, PT, R6, RZ, PT ;  /* 0x000000ff0600720c */ /* 0x000fe20003f05270 */
[----:B------:R-:W-:Y:S01]  /*2810*/  BSSY B0, `(.L_x_36) ;  /* 0x0000010000007945 */ /* 0x000fe20003800000 */
[----:B------:R-:W-:-:S11]  /*2820*/  ISETP.GT.U32.AND P1, PT, R2, 0x1, PT ;  /* 0x000000010200780c */ /* 0x000fd60003f24070 */
[----:B------:R-:W-:Y:S05]  /*2830*/  @!P0 BRA `(.L_x_37) ;  /* 0x0000000000348947 */ /* 0x000fea0003800000 */
[----:B------:R-:W-:-:S04]  /*2840*/  UISETP.LT.AND UP0, UPT, UR9, 0x1, UPT ;  /* 0x000000010900788c */ /* 0x000fc8000bf01270 */
[----:B------:R-:W-:-:S04]  /*2850*/  USEL UR8, UR9, 0x1, UP0 ;  /* 0x0000000109087887 */ /* 0x000fc80008000000 */
[----:B------:R-:W-:-:S04]  /*2860*/  UIADD3 UR8, UR5, UR9, -UR8 ;  /* 0x0000000905087290 */ /* 0x000fc8000fffe808 */
[----:B------:R-:W-:-:S04]  /*2870*/  UIMAD.WIDE.U32 UR6, UR8, -0x45306eb3, URZ ;  /* 0xbacf914d080678a5 */ /* 0x000fc8000f8e003f */
[----:B------:R-:W-:-:S04]  /*2880*/  UIADD3 UR6, UR8, -UR7, URZ ;  /* 0x8000000708067290 */ /* 0x000fc8000fffe03f */
[----:B------:R-:W-:-:S04]  /*2890*/  ULEA.HI UR6, UR6, UR7, URZ, 0x1f ;  /* 0x0000000706067291 */ /* 0x000fc8000f8ff83f */
[----:B------:R-:W-:-:S04]  /*28a0*/  USHF.R.U32.HI UR6, URZ, 0x5, UR6 ;  /* 0x000000053f067899 */ /* 0x000fc80008011606 */
[----:B------:R-:W-:-:S04]  /*28b0*/  UIMAD UR6, UR6, -0x25, UR8 ;  /* 0xffffffdb060678a4 */ /* 0x000fc8000f8e0208 */
[----:B------:R-:W-:-:S04]  /*28c0*/  ULEA UR6, UR6, UR10, 0x3 ;  /* 0x0000000a06067291 */ /* 0x000fc8000f8e183f */
[----:B------:R-:W-:-:S06]  /*28d0*/  UIADD3 UR6, UR6, 0x128, URZ ;  /* 0x0000012806067890 */ /* 0x000fcc000fffe03f */
[----:B------:R-:W-:-:S05]  /*28e0*/  IMAD.U32 R8, RZ, RZ, UR6 ;  /* 0x00000006ff087e24 */ /* 0x000fca000f8e00ff */
[----:B------:R-:W-:-:S04]  /*28f0*/  PRMT R8, R3, 0x654, R8 ;  /* 0x0000065403087816 */ /* 0x000fc80000000008 */
[----:B------:R0:W-:Y:S03]  /*2900*/  SYNCS.ARRIVE.TRANS64.RED.A1T0 RZ, [R8+URZ], RZ ;  /* 0x000000ff08ff79a7 */ /* 0x0001e6000810043f */
.L_x_37:
[----:B------:R-:W-:Y:S05]  /*2910*/  BSYNC B0 ;  /* 0x0000000000007941 */ /* 0x000fea0003800000 */
.L_x_36:
[----:B------:R-:W-:Y:S05]  /*2920*/  @P1 BRA `(.L_x_34) ;  /* 0x0000000000041947 */ /* 0x000fea0003800000 */
[----:B------:R-:W-:Y:S01]  /*2930*/  BPT.TRAP 0x1 ;  /* 0x000000040000795c */ /* 0x000fe20000300000 */
.L_x_34:
[----:B------:R-:W1:Y:S01]  /*2940*/  LDC R14, c[0x0][0x288] ;  /* 0x0000a200ff0e7b82 */ /* 0x000e620000000800 */
[--C-:B0-----:R-:W-:Y:S01]  /*2950*/  SHF.R.U32.HI R8, RZ, 0x2, R0.reuse ;  /* 0x00000002ff087819 */ /* 0x101fe20000011600 */
[----:B------:R-:W-:Y:S01]  /*2960*/  UIADD3 UR8, UR9, UR5, URZ ;  /* 0x0000000509087290 */ /* 0x000fe2000fffe03f */
[----:B------:R-:W-:Y:S01]  /*2970*/  LOP3.LUT R10, R0, 0x60, RZ, 0xc0, !PT ;  /* 0x00000060000a7812 */ /* 0x000fe200078ec0ff */
[----:B------:R-:W-:Y:S01]  /*2980*/  ULDC UR12, c[0x0][0x284] ;  /* 0x0000a100000c7ab9 */ /* 0x000fe20000000800 */
[----:B------:R-:W-:Y:S01]  /*2990*/  SHF.R.U32.HI R11, RZ, 0x7, R0 ;  /* 0x00000007ff0b7819 */ /* 0x000fe20000011600 */
[----:B------:R-:W-:Y:S01]  /*29a0*/  UISETP.GT.U32.AND UP0, UPT, UR8, 0x24, UPT ;  /* 0x000000240800788c */ /* 0x000fe2000bf04070 */
[----:B------:R-:W-:Y:S01]  /*29b0*/  LOP3.LUT R9, R8, 0x7, RZ, 0xc0, !PT ;  /* 0x0000000708097812 */ /* 0x000fe200078ec0ff */
[----:B------:R-:W-:Y:S01]  /*29c0*/  UIMAD.WIDE.U32 UR6, UR8, -0x45306eb3, URZ ;  /* 0xbacf914d080678a5 */ /* 0x000fe2000f8e003f */
[----:B------:R-:W-:Y:S01]  /*29d0*/  SHF.R.U32.HI R10, RZ, 0x1, R10 ;  /* 0x00000001ff0a7819 */ /* 0x000fe2000001160a */
[----:B------:R-:W-:Y:S01]  /*29e0*/  UISETP.LT.U32.AND UP0, UPT, UR9, 0x25, UP0 ;  /* 0x000000250900788c */ /* 0x000fe20008701070 */
[----:B------:R-:W-:Y:S01]  /*29f0*/  LOP3.LUT R8, R11, 0x1, RZ, 0xc0, !PT ;  /* 0x000000010b087812 */ /* 0x000fe200078ec0ff */
[----:B------:R-:W-:Y:S01]  /*2a00*/  UIADD3 UR5, UR8, -UR7, URZ ;  /* 0x8000000708057290 */ /* 0x000fe2000fffe03f */
[----:B------:R-:W-:Y:S01]  /*2a10*/  IADD3 R25, RZ, -R10, -R9 ;  /* 0x8000000aff197210 */ /* 0x000fe20007ffe809 */
[----:B------:R-:W-:Y:S01]  /*2a20*/  UISETP.GE.U32.AND UP1, UPT, UR9, 0x25, UPT ;  /* 0x000000250900788c */ /* 0x000fe2000bf26070 */
[----:B------:R-:W-:Y:S01]  /*2a30*/  SHF.R.S32.HI R32, RZ, 0x1f, R73 ;  /* 0x0000001fff207819 */ /* 0x000fe20000011449 */
[C---:B------:R-:W-:Y:S01]  /*2a40*/  IMAD.SHL.U32 R24, R8.reuse, 0x40, RZ ;  /* 0x0000004008187824 */ /* 0x040fe200078e00ff */
[----:B------:R-:W-:Y:S01]  /*2a50*/  USEL UR6, URZ, 0x1, !UP0 ;  /* 0x000000013f067887 */ /* 0x000fe2000c000000 */
[----:B------:R-:W-:Y:S01]  /*2a60*/  IMAD R27, R8, -0x40, R25 ;  /* 0xffffffc0081b7824 */ /* 0x000fe200078e0219 */
[----:B------:R-:W-:Y:S01]  /*2a70*/  LOP3.LUT R8, R0, 0x3, RZ, 0xc0, !PT ;  /* 0x0000000300087812 */ /* 0x000fe200078ec0ff */
[----:B------:R-:W-:Y:S01]  /*2a80*/  IMAD.SHL.U32 R25, R15, 0x40, RZ ;  /* 0x000000400f197824 */ /* 0x000fe200078e00ff */
[----:B------:R-:W-:Y:S01]  /*2a90*/  LOP3.LUT R11, R24, 0x40, R9, 0xe2, !PT ;  /* 0x00000040180b7812 */ /* 0x000fe200078ee209 */
[----:B------:R-:W-:Y:S01]  /*2aa0*/  IMAD.SHL.U32 R24, R71, 0x80, RZ ;  /* 0x0000008047187824 */ /* 0x000fe200078e00ff */
[----:B------:R-:W-:Y:S01]  /*2ab0*/  ULEA.HI UR5, UR5, UR7, URZ, 0x1f ;  /* 0x0000000705057291 */ /* 0x000fe2000f8ff83f */
[----:B-1----:R-:W-:Y:S01]  /*2ac0*/  IMAD R28, R8, -0x2, R14 ;  /* 0xfffffffe081c7824 */ /* 0x002fe200078e020e */
[C---:B------:R-:W-:Y:S01]  /*2ad0*/  ISETP.GE.AND P0, PT, R25.reuse, R14, PT ;  /* 0x0000000e1900720c */ /* 0x040fe20003f06270 */
[----:B------:R-:W-:Y:S01]  /*2ae0*/  IMAD.SHL.U32 R14, R0, 0x2, RZ ;  /* 0x00000002000e7824 */ /* 0x000fe200078e00ff */
[----:B------:R-:W-:Y:S01]  /*2af0*/  ULDC.64 UR10, c[0x0][0x5d0] ;  /* 0x00017400000a7ab9 */ /* 0x000fe20000000a00 */
[----:B------:R-:W-:Y:S01]  /*2b00*/  ULOP3.LUT UR4, UR4, UR6, URZ, 0x3c, !UPT ;  /* 0x0000000604047292 */ /* 0x000fe2000f8e3c3f */
[----:B------:R-:W-:Y:S01]  /*2b10*/  ISETP.GE.OR P0, PT, R24, UR12, P0 ;  /* 0x0000000c18007c0c */ /* 0x000fe20008706670 */
[----:B------:R-:W-:Y:S01]  /*2b20*/  IMAD R8, R32, UR10, RZ ;  /* 0x0000000a20087c24 */ /* 0x000fe2000f8e02ff */
[----:B------:R-:W-:Y:S01]  /*2b30*/  LOP3.LUT R14, R25, 0x6, R14, 0xf8, !PT ;  /* 0x00000006190e7812 */ /* 0x000fe200078ef80e */
[----:B------:R-:W-:Y:S01]  /*2b40*/  USHF.R.U32.HI UR5, URZ, 0x5, UR5 ;  /* 0x000000053f057899 */ /* 0x000fe20008011605 */
[----:B------:R-:W-:Y:S01]  /*2b50*/  IMAD.WIDE R30, R71, 0x80, RZ ;  /* 0x00000080471e7825 */ /* 0x000fe200078e02ff */
[----:B------:R-:W-:-:S02]  /*2b60*/  IADD3 R27, -R24, UR12, R27 ;  /* 0x0000000c181b7c10 */ /* 0x000fc4000fffe11b */
[----:B------:R-:W-:Y:S01]  /*2b70*/  SHF.R.S32.HI R15, RZ, 0x1f, R14 ;  /* 0x0000001fff0f7819 */ /* 0x000fe2000001140e */
[C---:B------:R-:W-:Y:S01]  /*2b80*/  IMAD R29, R73.reuse, UR11, R8 ;  /* 0x0000000b491d7c24 */ /* 0x040fe2000f8e0208 */
[----:B------:R-:W-:Y:S01]  /*2b90*/  @UP1 ULOP3.LUT UR4, UR4, 0x1, UR5, 0x78, !UPT ;  /* 0x0000000104041892 */ /* 0x000fe2000f8e7805 */
[----:B------:R-:W-:Y:S01]  /*2ba0*/  LOP3.LUT R33, R30, R11, R10, 0xfe, !PT ;  /* 0x0000000b1e217212 */ /* 0x000fe200078efe0a */
[----:B------:R-:W-:Y:S01]  /*2bb0*/  UIMAD UR5, UR5, -0x25, UR8 ;  /* 0xffffffdb050578a4 */ /* 0x000fe2000f8e0208 */
[----:B------:R-:W-:-:S04]  /*2bc0*/  IMAD.WIDE.U32 R8, R73, UR10, R14 ;  /* 0x0000000a49087c25 */ /* 0x000fc8000f8e000e */
[----:B------:R-:W-:Y:S02]  /*2bd0*/  IMAD.IADD R9, R9, 0x1, R29 ;  /* 0x0000000109097824 */ /* 0x000fe400078e021d */
[----:B------:R-:W-:Y:S02]  /*2be0*/  IMAD.IADD R28, R28, 0x1, -R25 ;  /* 0x000000011c1c7824 */ /* 0x000fe400078e0a19 */
[----:B------:R-:W-:Y:S01]  /*2bf0*/  IMAD.MOV.U32 R26, RZ, RZ, -0x1 ;  /* 0xffffffffff1a7424 */ /* 0x000fe200078e00ff */
[----:B------:R-:W-:Y:S06]  /*2c00*/  @P0 BRA `(.L_x_38) ;  /* 0x0000002400940947 */ /* 0x000fec0003800000 */
[----:B------:R-:W0:Y:S01]  /*2c10*/  LDC.64 R24, c[0x0][0x5c8] ;  /* 0x00017200ff187b82 */ /* 0x000e220000000a00 */
[----:B------:R-:W-:Y:S01]  /*2c20*/  ULDC.64 UR6, c[0x0][0x5c0] ;  /* 0x0001700000067ab9 */ /* 0x000fe20000000a00 */
[----:B------:R-:W-:Y:S01]  /*2c30*/  BSSY B0, `(.L_x_38) ;  /* 0x0000262000007945 */ /* 0x000fe20003800000 */
[-C--:B0-----:R-:W-:Y:S02]  /*2c40*/  IMAD R10, R31, R24.reuse, RZ ;  /* 0x000000181f0a7224 */ /* 0x081fe400078e02ff */
[----:B------:R-:W-:-:S04]  /*2c50*/  IMAD.WIDE.U32 R8, R33, R24, R8 ;  /* 0x0000001821087225 */ /* 0x000fc800078e0008 */
[----:B------:R-:W-:Y:S01]  /*2c60*/  IMAD R11, R33, R25, R10 ;  /* 0x00000019210b7224 */ /* 0x000fe200078e020a */
[----:B------:R-:W-:Y:S02]  /*2c70*/  LEA R10, P0, R24, R8, 0x3 ;  /* 0x00000008180a7211 */ /* 0x000fe400078018ff */
[----:B------:R-:W-:Y:S01]  /*2c80*/  IADD3 R8, P1, R8, UR6, RZ ;  /* 0x0000000608087c10 */ /* 0x000fe2000ff3e0ff */
[----:B------:R-:W-:Y:S01]  /*2c90*/  IMAD.IADD R9, R9, 0x1, R11 ;  /* 0x0000000109097824 */ /* 0x000fe200078e020b */
[----:B------:R-:W-:-:S04]  /*2ca0*/  IADD3 R10, P2, R10, UR6, RZ ;  /* 0x000000060a0a7c10 */ /* 0x000fc8000ff5e0ff */
[----:B------:R-:W-:Y:S02]  /*2cb0*/  LEA.HI.X R11, R24, R9, R25, 0x3, P0 ;  /* 0x00000009180b7211 */ /* 0x000fe400000f1c19 */
[----:B----45:R-:W-:Y:S02]  /*2cc0*/  FSETP.NEU.AND P0, PT, R12, RZ, PT ;  /* 0x000000ff0c00720b */ /* 0x030fe40003f0d000 */
[----:B------:R-:W-:Y:S02]  /*2cd0*/  IADD3.X R9, R9, UR7, RZ, P1, !PT ;  /* 0x0000000709097c10 */ /* 0x000fe40008ffe4ff */
[----:B------:R-:W-:-:S09]  /*2ce0*/  IADD3.X R11, R11, UR7, RZ, P2, !PT ;  /* 0x000000070b0b7c10 */ /* 0x000fd200097fe4ff */
[----:B------:R-:W-:Y:S05]  /*2cf0*/  @!P0 BRA `(.L_x_39) ;  /* 0x0000001c00148947 */ /* 0x000fea0003800000 */
[----:B------:R-:W-:Y:S01]  /*2d00*/  ULDC.64 UR6, c[0x0][0x5b8] ;  /* 0x00016e0000067ab9 */ /* 0x000fe20000000a00 */
[----:B------:R-:W-:Y:S01]  /*2d10*/  ISETP.GE.AND P0, PT, R28, 0x1, PT ;  /* 0x000000011c00780c */ /* 0x000fe20003f06270 */
[----:B------:R-:W-:Y:S01]  /*2d20*/  IMAD R32, R32, UR6, RZ ;  /* 0x0000000620207c24 */ /* 0x000fe2000f8e02ff */
[----:B------:R-:W-:Y:S01]  /*2d30*/  ULDC.64 UR10, c[0x0][0x5a8] ;  /* 0x00016a00000a7ab9 */ /* 0x000fe20000000a00 */
[----:B------:R-:W-:Y:S01]  /*2d40*/  IMAD.WIDE.U32 R24, R73, UR6, R14 ;  /* 0x0000000649187c25 */ /* 0x000fe2000f8e000e */
[----:B------:R-:W-:Y:S01]  /*2d50*/  ISETP.LT.OR P3, PT, R27, 0x1, !P0 ;  /* 0x000000011b00780c */ /* 0x000fe20004761670 */
[----:B------:R-:W-:Y:S02]  /*2d60*/  BSSY B1, `(.L_x_40) ;  /* 0x000000c000017945 */ /* 0x000fe40003800000 */
[----:B------:R-:W-:Y:S01]  /*2d70*/  IMAD R73, R73, UR7, R32 ;  /* 0x0000000749497c24 */ /* 0x000fe2000f8e0220 */
[----:B------:R-:W-:Y:S02]  /*2d80*/  ULDC.64 UR6, c[0x0][0x5b0] ;  /* 0x00016c0000067ab9 */ /* 0x000fe40000000a00 */
[----:B------:R-:W-:-:S02]  /*2d90*/  IMAD R29, R31, UR6, RZ ;  /* 0x000000061f1d7c24 */ /* 0x000fc4000f8e02ff */
[----:B------:R-:W-:Y:S02]  /*2da0*/  IMAD.IADD R25, R25, 0x1, R73 ;  /* 0x0000000119197824 */ /* 0x000fe400078e0249 */
[C---:B------:R-:W-:Y:S02]  /*2db0*/  IMAD R29, R33.reuse, UR7, R29 ;  /* 0x00000007211d7c24 */ /* 0x040fe4000f8e021d */
[----:B------:R-:W-:-:S03]  /*2dc0*/  IMAD.WIDE.U32 R14, R33, UR6, R24 ;  /* 0x00000006210e7c25 */ /* 0x000fc6000f8e0018 */
[----:B------:R-:W-:-:S04]  /*2dd0*/  IADD3 R14, P1, R14, UR10, RZ ;  /* 0x0000000a0e0e7c10 */ /* 0x000fc8000ff3e0ff */
[--C-:B------:R-:W-:Y:S02]  /*2de0*/  IADD3.X R15, R15, UR11, R29.reuse, P1, !PT ;  /* 0x0000000b0f0f7c10 */ /* 0x100fe40008ffe41d */
[----:B------:R-:W-:Y:S01]  /*2df0*/  PRMT R29, RZ, 0x7610, R29 ;  /* 0x00007610ff1d7816 */ /* 0x000fe2000000001d */
[----:B------:R-:W-:Y:S06]  /*2e00*/  @P3 BRA `(.L_x_41) ;  /* 0x0000000000043947 */ /* 0x000fec0003800000 */
[----:B------:R0:W5:Y:S02]  /*2e10*/  LDG.E.U8 R29, desc[UR18][R14.64] ;  /* 0x000000120e1d7981 */ /* 0x000164000c1e1100 */
.L_x_41:
[----:B------:R-:W-:Y:S05]  /*2e20*/  BSYNC B1 ;  /* 0x0000000000017941 */ /* 0x000fea0003800000 */
.L_x_40:
[----:B-----5:R-:W-:Y:S01]  /*2e30*/  LOP3.LUT R29, R29, 0xff, RZ, 0xc0, !PT ;  /* 0x000000ff1d1d7812 */ /* 0x020fe200078ec0ff */
[----:B------:R-:W-:Y:S01]  /*2e40*/  BSSY B1, `(.L_x_42) ;  /* 0x000000c000017945 */ /* 0x000fe20003800000 */
[----:B------:R-:W-:Y:S02]  /*2e50*/  ISETP.GE.AND P1, PT, R28, 0x2, PT ;  /* 0x000000021c00780c */ /* 0x000fe40003f26270 */
[----:B------:R-:W-:Y:S02]  /*2e60*/  F2FP.F16.E4M3.UNPACK_B R29, R29 ;  /* 0x0000001dff1d723e */ /* 0x000fe400020006ff */
[----:B------:R-:W-:-:S03]  /*2e70*/  ISETP.LT.OR P2, PT, R27, 0x1, !P1 ;  /* 0x000000011b00780c */ /* 0x000fc60004f41670 */
[----:B------:R-:W-:-:S05]  /*2e80*/  HADD2.F32 R29, -RZ, R29.H0_H0 ;  /* 0x2000001dff1d7230 */ /* 0x000fca0000004100 */
[----:B------:R-:W-:Y:S01]  /*2e90*/  FMUL R32, R29, R12 ;  /* 0x0000000c1d207220 */ /* 0x000fe20000400000 */
[----:B------:R-:W-:-:S03]  /*2ea0*/  PRMT R29, RZ, 0x7610, R29 ;  /* 0x00007610ff1d7816 */ /* 0x000fc6000000001d */
[----:B--2---:R-:W-:-:S05]  /*2eb0*/  FFMA R32, R79, R7, R32 ;  /* 0x000000074f207223 */ /* 0x004fca0000000020 */
[----:B------:R-:W-:-:S05]  /*2ec0*/  F2FP.SATFINITE.E4M3.F32.PACK_AB_MERGE_C R35, RZ, R32, RZ ;  /* 0x00000020ff23723e */ /* 0x000fca00048070ff */
[----:B------:R1:W-:Y:S01]  /*2ed0*/  @!P3 STG.E.U8 desc[UR18][R8.64], R35 ;  /* 0x000000230800b986 */ /* 0x0003e2000c101112 */
[----:B------:R-:W-:Y:S05]  /*2ee0*/  @P2 BRA `(.L_x_43) ;  /* 0x0000000000042947 */ /* 0x000fea0003800000 */
[----:B------:R2:W5:Y:S02]  /*2ef0*/  LDG.E.U8 R29, desc[UR18][R14.64+0x1] ;  /* 0x000001120e1d7981 */ /* 0x000564000c1e1100 */
.L_x_43:
[----:B------:R-:W-:Y:S05]  /*2f00*/  BSYNC B1 ;  /* 0x0000000000017941 */ /* 0x000fea0003800000 */
.L_x_42:
[----:B-----5:R-:W-:Y:S01]  /*2f10*/  LOP3.LUT R29, R29, 0xff, RZ, 0xc0, !PT ;  /* 0x000000ff1d1d7812 */ /* 0x020fe200078ec0ff */
[----:B------:R-:W-:Y:S01]  /*2f20*/  BSSY B1, `(.L_x_44) ;  /* 0x0000012000017945 */ /* 0x000fe20003800000 */
[----:B------:R-:W-:Y:S02]  /*2f30*/  IADD3 R33, P3, R33, 0x8, RZ ;  /* 0x0000000821217810 */ /* 0x000fe40007f7e0ff */
[----:B------:R-:W-:Y:S02]  /*2f40*/  F2FP.F16.E4M3.UNPACK_B R29, R29 ;  /* 0x0000001dff1d723e */ /* 0x000fe400020006ff */
[----:B------:R-:W-:Y:S01]  /*2f50*/  ISETP.LT.OR P0, PT, R27, 0x9, !P0 ;  /* 0x000000091b00780c */ /* 0x000fe20004701670 */
[----:B------:R-:W-:Y:S02]  /*2f60*/  IMAD.X R30, RZ, RZ, R31, P3 ;  /* 0x000000ffff1e7224 */ /* 0x000fe400018e061f */
[----:B------:R-:W-:Y:S02]  /*2f70*/  HADD2.F32 R29, -RZ, R29.H0_H0 ;  /* 0x2000001dff1d7230 */ /* 0x000fe40000004100 */
[----:B------:R-:W-:-:S02]  /*2f80*/  IMAD R30, R30, UR6, RZ ;  /* 0x000000061e1e7c24 */ /* 0x000fc4000f8e02ff */
[----:B------:R-:W-:-:S04]  /*2f90*/  IMAD.WIDE.U32 R24, R33, UR6, R24 ;  /* 0x0000000621187c25 */ /* 0x000fc8000f8e0018 */
[----:B------:R-:W-:Y:S01]  /*2fa0*/  FMUL R29, R29, R12 ;  /* 0x0000000c1d1d7220 */ /* 0x000fe20000400000 */
[----:B------:R-:W-:-:S03]  /*2fb0*/  IMAD R33, R33, UR7, R30 ;  /* 0x0000000721217c24 */ /* 0x000fc6000f8e021e */
[----:B------:R-:W-:Y:S01]  /*2fc0*/  FFMA R29, R80, R7, R29 ;  /* 0x00000007501d7223 */ /* 0x000fe2000000001d */
[----:B------:R-:W-:-:S04]  /*2fd0*/  IADD3 R24, P3, R24, UR10, RZ ;  /* 0x0000000a18187c10 */ /* 0x000fc8000ff7e0ff */
[----:B------:R-:W-:Y:S02]  /*2fe0*/  F2FP.SATFINITE.E4M3.F32.PACK_AB_MERGE_C R31, RZ, R29, RZ ;  /* 0x0000001dff1f723e */ /* 0x000fe400048070ff */
[----:B------:R-:W-:Y:S02]  /*2ff0*/  IADD3.X R25, R25, UR11, R33, P3, !PT ;  /* 0x0000000b19197c10 */ /* 0x000fe40009ffe421 */
[----:B------:R-:W-:Y:S01]  /*3000*/  PRMT R29, RZ, 0x7610, R29 ;  /* 0x00007610ff1d7816 */ /* 0x000fe2000000001d */
[----:B------:R3:W-:Y:S01]  /*3010*/  @!P2 STG.E.U8 desc[UR18][R8.64+0x1], R31 ;  /* 0x0000011f0800a986 */ /* 0x0007e2000c101112 */
[----:B------:R-:W-:Y:S05]  /*3020*/  @P0 BRA `(.L_x_45) ;  /* 0x0000000000040947 */ /* 0x000fea0003800000 */
[----:B------:R4:W5:Y:S02]  /*3030*/  LDG.E.U8 R29, desc[UR18][R24.64] ;  /* 0x00000012181d7981 */ /* 0x000964000c1e1100 */
.L_x_45:
[----:B------:R-:W-:Y:S05]  /*3040*/  BSYNC B1 ;  /* 0x0000000000017941 */ /* 0x000fea0003800000 */
.L_x_44:
[----:B-----5:R-:W-:Y:S01]  /*3050*/  LOP3.LUT R29, R29, 0xff, RZ, 0xc0, !PT ;  /* 0x000000ff1d1d7812 */ /* 0x020fe200078ec0ff */
[----:B------:R-:W-:Y:S01]  /*3060*/  BSSY B1, `(.L_x_46) ;  /* 0x000000b000017945 */ /* 0x000fe20003800000 */
[----:B------:R-:W-:Y:S02]  /*3070*/  ISETP.LT.OR P1, PT, R27, 0x9, !P1 ;  /* 0x000000091b00780c */ /* 0x000fe40004f21670 */
[----:B------:R-:W-:-:S05]  /*3080*/  F2FP.F16.E4M3.UNPACK_B R29, R29 ;  /* 0x0000001dff1d723e */ /* 0x000fca00020006ff */
[----:B------:R-:W-:-:S05]  /*3090*/  HADD2.F32 R29, -RZ, R29.H0_H0 ;  /* 0x2000001dff1d7230 */ /* 0x000fca0000004100 */
[----:B------:R-:W-:Y:S01]  /*30a0*/  FMUL R30, R29, R12 ;  /* 0x0000000c1d1e7220 */ /* 0x000fe20000400000 */
[----:B------:R-:W-:-:S03]  /*30b0*/  PRMT R29, RZ, 0x7610, R29 ;  /* 0x00007610ff1d7816 */ /* 0x000fc6000000001d */
[----:B------:R-:W-:-:S05]  /*30c0*/  FFMA R30, R77, R7, R30 ;  /* 0x000000074d1e7223 */ /* 0x000fca000000001e */
[----:B---3--:R-:W-:-:S05]  /*30d0*/  F2FP.SATFINITE.E4M3.F32.PACK_AB_MERGE_C R31, RZ, R30, RZ ;  /* 0x0000001eff1f723e */ /* 0x008fca00048070ff */
[----:B------:R3:W-:Y:S01]  /*30e0*/  @!P0 STG.E.U8 desc[UR18][R10.64], R31 ;  /* 0x0000001f0a008986 */ /* 0x0007e2000c101112 */
[----:B------:R-:W-:Y:S05]  /*30f0*/  @P1 BRA `(.L_x_47) ;  /* 0x0000000000041947 */ /* 0x000fea0003800000 */
[----:B------:R0:W5:Y:S02]  /*3100*/  LDG.E.U8 R29, desc[UR18][R24.64+0x1] ;  /* 0x00000112181d7981 */ /* 0x000164000c1e1100 */
.L_x_47:
[----:B------:R-:W-:Y:S05]  /*3110*/  BSYNC B1 ;  /* 0x0000000000017941 */ /* 0x000fea0003800000 */
.L_x_46:
[----:B-----5:R-:W-:Y:S01]  /*3120*/  LOP3.LUT R29, R29, 0xff, RZ, 0xc0, !PT ;  /* 0x000000ff1d1d7812 */ /* 0x020fe200078ec0ff */
[----:B------:R-:W-:Y:S01]  /*3130*/  BSSY B1, `(.L_x_48) ;  /* 0x000000c000017945 */ /* 0x000fe20003800000 */
[----:B------:R-:W-:Y:S02]  /*3140*/  ISETP.GE.AND P0, PT, R28, 0x9, PT ;  /* 0x000000091c00780c */ /* 0x000fe40003f06270 */
[----:B------:R-:W-:Y:S02]  /*3150*/  F2FP.F16.E4M3.UNPACK_B R29, R29 ;  /* 0x0000001dff1d723e */ /* 0x000fe400020006ff */
[----:B------:R-:W-:-:S03]  /*3160*/  ISETP.LT.OR P2, PT, R27, 0x1, !P0 ;  /* 0x000000011b00780c */ /* 0x000fc60004741670 */
[----:B------:R-:W-:-:S05]  /*3170*/  HADD2.F32 R29, -RZ, R29.H0_H0 ;  /* 0x2000001dff1d7230 */ /* 0x000fca0000004100 */
[----:B------:R-:W-:-:S04]  /*3180*/  FMUL R29, R29, R12 ;  /* 0x0000000c1d1d7220 */ /* 0x000fc80000400000 */
[----:B------:R-:W-:-:S05]  /*3190*/  FFMA R29, R78, R7, R29 ;  /* 0x000000074e1d7223 */ /* 0x000fca000000001d */
[----:B---3--:R-:W-:Y:S02]  /*31a0*/  F2FP.SATFINITE.E4M3.F32.PACK_AB_MERGE_C R31, RZ, R29, RZ ;  /* 0x0000001dff1f723e */ /* 0x008fe400048070ff */
[----:B------:R-:W-:-:S03]  /*31b0*/  PRMT R29, RZ, 0x7610, R29 ;  /* 0x00007610ff1d7816 */ /* 0x000fc6000000001d */
[----:B------:R3:W-:Y:S01]  /*31c0*/  @!P1 STG.E.U8 desc[UR18][R10.64+0x1], R31 ;  /* 0x0000011f0a009986 */ /* 0x0007e2000c101112 */
[----:B------:R-:W-:Y:S05]  /*31d0*/  @P2 BRA `(.L_x_49) ;  /* 0x0000000000042947 */ /* 0x000fea0003800000 */
[----:B------:R0:W5:Y:S02]  /*31e0*/  LDG.E.U8 R29, desc[UR18][R14.64+0x8] ;  /* 0x000008120e1d7981 */ /* 0x000164000c1e1100 */
.L_x_49:
[----:B------:R-:W-:Y:S05]  /*31f0*/  BSYNC B1 ;  /* 0x0000000000017941 */ /* 0x000fea0003800000 */
.L_x_48:
        /* <DEDUP_REMOVED lines=13> */
.L_x_51:
[----:B------:R-:W-:Y:S05]  /*32d0*/  BSYNC B1 ;  /* 0x0000000000017941 */ /* 0x000fea0003800000 */
.L_x_50:
[----:B-----5:R-:W-:Y:S01]  /*32e0*/  LOP3.LUT R29, R29, 0xff, RZ, 0xc0, !PT ;  /* 0x000000ff1d1d7812 */ /* 0x020fe200078ec0ff */
[----:B------:R-:W-:Y:S01]  /*32f0*/  BSSY B1, `(.L_x_52) ;  /* 0x000000b000017945 */ /* 0x000fe20003800000 */
[----:B------:R-:W-:Y:S02]  /*3300*/  ISETP.LT.OR P0, PT, R27, 0x9, !P0 ;  /* 0x000000091b00780c */ /* 0x000fe40004701670 */
[----:B------:R-:W-:-:S05]  /*3310*/  F2FP.F16.E4M3.UNPACK_B R29, R29 ;  /* 0x0000001dff1d723e */ /* 0x000fca00020006ff */
        /* <DEDUP_REMOVED lines=8> */
.L_x_53:
[----:B------:R-:W-:Y:S05]  /*33a0*/  BSYNC B1 ;  /* 0x0000000000017941 */ /* 0x000fea0003800000 */
.L_x_52:
        /* <DEDUP_REMOVED lines=12> */
.L_x_55:
[----:B------:R-:W-:Y:S05]  /*3470*/  BSYNC B1 ;  /* 0x0000000000017941 */ /* 0x000fea0003800000 */
.L_x_54:
        /* <DEDUP_REMOVED lines=13> */
.L_x_57:
[----:B------:R-:W-:Y:S05]  /*3550*/  BSYNC B1 ;  /* 0x0000000000017941 */ /* 0x000fea0003800000 */
.L_x_56:
        /* <DEDUP_REMOVED lines=13> */
.L_x_59:
[----:B------:R-:W-:Y:S05]  /*3630*/  BSYNC B1 ;  /* 0x0000000000017941 */ /* 0x000fea0003800000 */
.L_x_58:
        /* <DEDUP_REMOVED lines=12> */
.L_x_61:
[----:B------:R-:W-:Y:S05]  /*3700*/  BSYNC B1 ;  /* 0x0000000000017941 */ /* 0x000fea0003800000 */
.L_x_60:
        /* <DEDUP_REMOVED lines=12> */
.L_x_63:
[----:B------:R-:W-:Y:S05]  /*37d0*/  BSYNC B1 ;  /* 0x0000000000017941 */ /* 0x000fea0003800000 */
.L_x_62:
        /* <DEDUP_REMOVED lines=13> */
.L_x_65:
[----:B------:R-:W-:Y:S05]  /*38b0*/  BSYNC B1 ;  /* 0x0000000000017941 */ /* 0x000fea0003800000 */
.L_x_64:
        /* <DEDUP_REMOVED lines=13> */
.L_x_67:
[----:B------:R-:W-:Y:S05]  /*3990*/  BSYNC B1 ;  /* 0x0000000000017941 */ /* 0x000fea0003800000 */
.L_x_66:
        /* <DEDUP_REMOVED lines=12> */
.L_x_69:
[----:B------:R-:W-:Y:S05]  /*3a60*/  BSYNC B1 ;  /* 0x0000000000017941 */ /* 0x000fea0003800000 */
.L_x_68:
        /* <DEDUP_REMOVED lines=12> */
.L_x_71:
[----:B------:R-:W-:Y:S05]  /*3b30*/  BSYNC B1 ;  /* 0x0000000000017941 */ /* 0x000fea0003800000 */
.L_x_70:
        /* <DEDUP_REMOVED lines=13> */
.L_x_73:
[----:B------:R-:W-:Y:S05]  /*3c10*/  BSYNC B1 ;  /* 0x0000000000017941 */ /* 0x000fea0003800000 */
.L_x_72:
        /* <DEDUP_REMOVED lines=13> */
.L_x_75:
[----:B------:R-:W-:Y:S05]  /*3cf0*/  BSYNC B1 ;  /* 0x0000000000017941 */ /* 0x000fea0003800000 */
.L_x_74:
        /* <DEDUP_REMOVED lines=12> */
.L_x_77:
[----:B------:R-:W-:Y:S05]  /*3dc0*/  BSYNC B1 ;  /* 0x0000000000017941 */ /* 0x000fea0003800000 */
.L_x_76:
        /* <DEDUP_REMOVED lines=12> */
.L_x_79:
[----:B------:R-:W-:Y:S05]  /*3e90*/  BSYNC B1 ;  /* 0x0000000000017941 */ /* 0x000fea0003800000 */
.L_x_78:
        /* <DEDUP_REMOVED lines=13> */
.L_x_81:
[----:B------:R-:W-:Y:S05]  /*3f70*/  BSYNC B1 ;  /* 0x0000000000017941 */ /* 0x000fea0003800000 */
.L_x_80:
        /* <DEDUP_REMOVED lines=13> */
.L_x_83:
[----:B------:R-:W-:Y:S05]  /*4050*/  BSYNC B1 ;  /* 0x0000000000017941 */ /* 0x000fea0003800000 */
.L_x_82:
        /* <DEDUP_REMOVED lines=12> */
.L_x_85:
[----:B------:R-:W-:Y:S05]  /*4120*/  BSYNC B1 ;  /* 0x0000000000017941 */ /* 0x000fea0003800000 */
.L_x_84:
[----:B-----5:R-:W-:Y:S01]  /*4130*/  LOP3.LUT R29, R29, 0xff, RZ, 0xc0, !PT ;  /* 0x000000ff1d1d7812 */ /* 0x020fe200078ec0ff */
[----:B------:R-:W-:Y:S01]  /*4140*/  BSSY B1, `(.L_x_86) ;  /* 0x000000b000017945 */ /* 0x000fe20003800000 */
[----:B------:R-:W-:Y:S02]  /*4150*/  ISETP.LT.OR P1, PT, R27, 0x9, !P1 ;  /* 0x000000091b00780c */ /* 0x000fe40004f21670 */
[----:B------:R-:W-:-:S05]  /*4160*/  F2FP.F16.E4M3.UNPACK_B R29, R29 ;  /* 0x0000001dff1d723e */ /* 0x000fca00020006ff */
[----:B------:R-:W-:-:S05]  /*4170*/  HADD2.F32 R29, -RZ, R29.H0_H0 ;  /* 0x2000001dff1d7230 */ /* 0x000fca0000004100 */
[----:B------:R-:W-:-:S04]  /*4180*/  FMUL R30, R29, R12 ;  /* 0x0000000c1d1e7220 */ /* 0x000fc80000400000 */
[----:B------:R-:W-:Y:S01]  /*4190*/  FFMA R30, R23, R7, R30 ;  /* 0x00000007171e7223 */ /* 0x000fe2000000001e */
[----:B------:R-:W-:-:S04]  /*41a0*/  PRMT R23, RZ, 0x7610, R23 ;  /* 0x00007610ff177816 */ /* 0x000fc80000000017 */
[----:B------:R-:W-:-:S05]  /*41b0*/  F2FP.SATFINITE.E4M3.F32.PACK_AB_MERGE_C R29, RZ, R30, RZ ;  /* 0x0000001eff1d723e */ /* 0x000fca00048070ff */
[----:B------:R0:W-:Y:S01]  /*41c0*/  @!P0 STG.E.U8 desc[UR18][R10.64+0x28], R29 ;  /* 0x0000281d0a008986 */ /* 0x0001e2000c101112 */
[----:B------:R-:W-:Y:S05]  /*41d0*/  @P1 BRA `(.L_x_87) ;  /* 0x0000000000041947 */ /* 0x000fea0003800000 */
[----:B------:R0:W5:Y:S02]  /*41e0*/  LDG.E.U8 R23, desc[UR18][R24.64+0x29] ;  /* 0x0000291218177981 */ /* 0x000164000c1e1100 */
.L_x_87:
[----:B------:R-:W-:Y:S05]  /*41f0*/  BSYNC B1 ;  /* 0x0000000000017941 */ /* 0x000fea0003800000 */
.L_x_86:
        /* <DEDUP_REMOVED lines=8> */
[----:B0-----:R-:W-:Y:S02]  /*4280*/  F2FP.SATFINITE.E4M3.F32.PACK_AB_MERGE_C R29, RZ, R23, RZ ;  /* 0x00000017ff1d723e */ /* 0x001fe400048070ff */
[----:B------:R-:W-:-:S03]  /*4290*/  PRMT R23, RZ, 0x7610, R23 ;  /* 0x00007610ff177816 */ /* 0x000fc60000000017 */
[----:B------:R0:W-:Y:S01]  /*42a0*/  @!P1 STG.E.U8 desc[UR18][R10.64+0x29], R29 ;  /* 0x0000291d0a009986 */ /* 0x0001e2000c101112 */
[----:B------:R-:W-:Y:S05]  /*42b0*/  @P2 BRA `(.L_x_89) ;  /* 0x0000000000042947 */ /* 0x000fea0003800000 */
[----:B------:R0:W5:Y:S02]  /*42c0*/  LDG.E.U8 R23, desc[UR18][R14.64+0x30] ;  /* 0x000030120e177981 */ /* 0x000164000c1e1100 */
.L_x_89:
[----:B------:R-:W-:Y:S05]  /*42d0*/  BSYNC B1 ;  /* 0x0000000000017941 */ /* 0x000fea0003800000 */
.L_x_88:
[----:B-----5:R-:W-:Y:S01]  /*42e0*/  LOP3.LUT R23, R23, 0xff, RZ, 0xc0, !PT ;  /* 0x000000ff17177812 */ /* 0x020fe200078ec0ff */
[----:B------:R-:W-:Y:S01]  /*42f0*/  BSSY B1, `(.L_x_90) ;  /* 0x000000c000017945 */ /* 0x000fe20003800000 */
[----:B------:R-:W-:Y:S02]  /*4300*/  ISETP.GE.AND P1, PT, R28, 0x32, PT ;  /* 0x000000321c00780c */ /* 0x000fe40003f26270 */
[----:B------:R-:W-:Y:S02]  /*4310*/  F2FP.F16.E4M3.UNPACK_B R23, R23 ;  /* 0x00000017ff17723e */ /* 0x000fe400020006ff */
[----:B------:R-:W-:-:S03]  /*4320*/  ISETP.LT.OR P3, PT, R27, 0x1, !P1 ;  /* 0x000000011b00780c */ /* 0x000fc60004f61670 */
        /* <DEDUP_REMOVED lines=8> */
.L_x_91:
[----:B------:R-:W-:Y:S05]  /*43b0*/  BSYNC B1 ;  /* 0x0000000000017941 */ /* 0x000fea0003800000 */
.L_x_90:
[----:B-----5:R-:W-:Y:S01]  /*43c0*/  LOP3.LUT R21, R21, 0xff, RZ, 0xc0, !PT ;  /* 0x000000ff15157812 */ /* 0x020fe200078ec0ff */
[----:B------:R-:W-:Y:S01]  /*43d0*/  BSSY B1, `(.L_x_92) ;  /* 0x000000b000017945 */ /* 0x000fe20003800000 */
[----:B------:R-:W-:Y:S02]  /*43e0*/  ISETP.LT.OR P0, PT, R27, 0x9, !P0 ;  /* 0x000000091b00780c */ /* 0x000fe40004701670 */
[----:B------:R-:W-:-:S05]  /*43f0*/  F2FP.F16.E4M3.UNPACK_B R21, R21 ;  /* 0x00000015ff15723e */ /* 0x000fca00020006ff */
        /* <DEDUP_REMOVED lines=8> */
.L_x_93:
[----:B------:R-:W-:Y:S05]  /*4480*/  BSYNC B1 ;  /* 0x0000000000017941 */ /* 0x000fea0003800000 */
.L_x_92:
        /* <DEDUP_REMOVED lines=12> */
.L_x_95:
[----:B------:R-:W-:Y:S05]  /*4550*/  BSYNC B1 ;  /* 0x0000000000017941 */ /* 0x000fea0003800000 */
.L_x_94:
        /* <DEDUP_REMOVED lines=13> */
.L_x_97:
[----:B------:R-:W-:Y:S05]  /*4630*/  BSYNC B1 ;  /* 0x0000000000017941 */ /* 0x000fea0003800000 */
.L_x_96:
        /* <DEDUP_REMOVED lines=13> */
.L_x_99:
[----:B------:R-:W-:Y:S05]  /*4710*/  BSYNC B1 ;  /* 0x0000000000017941 */ /* 0x000fea0003800000 */
.L_x_98:
[----:B-----5:R-:W-:Y:S01]  /*4720*/  LOP3.LUT R17, R17, 0xff, RZ, 0xc0, !PT ;  /* 0x000000ff11117812 */ /* 0x020fe200078ec0ff */
[----:B------:R-:W-:Y:S01]  /*4730*/  BSSY B1, `(.L_x_100) ;  /* 0x000000b000017945 */ /* 0x000fe20003800000 */
[----:B------:R-:W-:Y:S02]  /*4740*/  ISETP.LT.OR P0, PT, R27, 0x9, !P0 ;  /* 0x000000091b00780c */ /* 0x000fe40004701670 */
[----:B------:R-:W-:Y:S02]  /*4750*/  F2FP.F16.E4M3.UNPACK_B R17, R17 ;  /* 0x00000011ff11723e */ /* 0x000fe400020006ff */
[----:B0-2---:R-:W-:-:S03]  /*4760*/  PRMT R14, RZ, 0x7610, R14 ;  /* 0x00007610ff0e7816 */ /* 0x005fc6000000000e */
[----:B------:R-:W-:-:S05]  /*4770*/  HADD2.F32 R17, -RZ, R17.H0_H0 ;  /* 0x20000011ff117230 */ /* 0x000fca0000004100 */
[----:B------:R-:W-:-:S04]  /*4780*/  FMUL R17, R17, R12 ;  /* 0x0000000c11117220 */ /* 0x000fc80000400000 */
[----:B------:R-:W-:-:S05]  /*4790*/  FFMA R17, R18, R7, R17 ;  /* 0x0000000712117223 */ /* 0x000fca0000000011 */
[----:B------:R-:W-:-:S05]  /*47a0*/  F2FP.SATFINITE.E4M3.F32.PACK_AB_MERGE_C R17, RZ, R17, RZ ;  /* 0x00000011ff11723e */ /* 0x000fca00048070ff */
[----:B------:R0:W-:Y:S01]  /*47b0*/  @!P3 STG.E.U8 desc[UR18][R8.64+0x39], R17 ;  /* 0x000039110800b986 */ /* 0x0001e2000c101112 */
[----:B------:R-:W-:Y:S05]  /*47c0*/  @P0 BRA `(.L_x_101) ;  /* 0x0000000000040947 */ /* 0x000fea0003800000 */
[----:B------:R2:W5:Y:S02]  /*47d0*/  LDG.E.U8 R14, desc[UR18][R24.64+0x38] ;  /* 0x00003812180e7981 */ /* 0x000564000c1e1100 */
.L_x_101:
[----:B------:R-:W-:Y:S05]  /*47e0*/  BSYNC B1 ;  /* 0x0000000000017941 */ /* 0x000fea0003800000 */
.L_x_100:
[----:B-----5:R-:W-:Y:S01]  /*47f0*/  LOP3.LUT R14, R14, 0xff, RZ, 0xc0, !PT ;  /* 0x000000ff0e0e7812 */ /* 0x020fe200078ec0ff */
[----:B------:R-:W-:Y:S01]  /*4800*/  BSSY B1, `(.L_x_102) ;  /* 0x000000b000017945 */ /* 0x000fe20003800000 */
[----:B------:R-:W-:Y:S02]  /*4810*/  ISETP.LT.OR P1, PT, R27, 0x9, !P1 ;  /* 0x000000091b00780c */ /* 0x000fe40004f21670 */
[----:B------:R-:W-:-:S05]  /*4820*/  F2FP.F16.E4M3.UNPACK_B R14, R14 ;  /* 0x0000000eff0e723e */ /* 0x000fca00020006ff */
[----:B01-3--:R-:W-:-:S05]  /*4830*/  HADD2.F32 R9, -RZ, R14.H0_H0 ;  /* 0x2000000eff097230 */ /* 0x00bfca0000004100 */
[----:B------:R-:W-:-:S04]  /*4840*/  FMUL R8, R9, R12 ;  /* 0x0000000c09087220 */ /* 0x000fc80000400000 */
[----:B------:R-:W-:-:S05]  /*4850*/  FFMA R8, R13, R7, R8 ;  /* 0x000000070d087223 */ /* 0x000fca0000000008 */
[----:B------:R-:W-:Y:S02]  /*4860*/  F2FP.SATFINITE.E4M3.F32.PACK_AB_MERGE_C R9, RZ, R8, RZ ;  /* 0x00000008ff09723e */ /* 0x000fe400048070ff */
[----:B------:R-:W-:-:S03]  /*4870*/  PRMT R8, RZ, 0x7610, R8 ;  /* 0x00007610ff087816 */ /* 0x000fc60000000008 */
[----:B------:R0:W-:Y:S01]  /*4880*/  @!P0 STG.E.U8 desc[UR18][R10.64+0x38], R9 ;  /* 0x000038090a008986 */ /* 0x0001e2000c101112 */
[----:B------:R-:W-:Y:S05]  /*4890*/  @P1 BRA `(.L_x_103) ;  /* 0x0000000000041947 */ /* 0x000fea0003800000 */
[----:B------:R1:W5:Y:S02]  /*48a0*/  LDG.E.U8 R8, desc[UR18][R24.64+0x39] ;  /* 0x0000391218087981 */ /* 0x000364000c1e1100 */
.L_x_103:
[----:B------:R-:W-:Y:S05]  /*48b0*/  BSYNC B1 ;  /* 0x0000000000017941 */ /* 0x000fea0003800000 */
.L_x_102:
[----:B------:R-:W-:Y:S05]  /*48c0*/  @P1 BRA `(.L_x_104) ;  /* 0x0000000800601947 */ /* 0x000fea0003800000 */
[----:B-----5:R-:W-:-:S04]  /*48d0*/  LOP3.LUT R8, R8, 0xff, RZ, 0xc0, !PT ;  /* 0x000000ff08087812 */ /* 0x020fc800078ec0ff */
[----:B------:R-:W-:-:S05]  /*48e0*/  F2FP.F16.E4M3.UNPACK_B R8, R8 ;  /* 0x00000008ff08723e */ /* 0x000fca00020006ff */
[----:B0-----:R-:W-:-:S05]  /*48f0*/  HADD2.F32 R9, -RZ, R8.H0_H0 ;  /* 0x20000008ff097230 */ /* 0x001fca0000004100 */
[----:B------:R-:W-:-:S04]  /*4900*/  FMUL R9, R9, R12 ;  /* 0x0000000c09097220 */ /* 0x000fc80000400000 */
[----:B------:R-:W-:-:S05]  /*4910*/  FFMA R9, R16, R7, R9 ;  /* 0x0000000710097223 */ /* 0x000fca0000000009 */
[----:B------:R-:W-:-:S05]  /*4920*/  F2FP.SATFINITE.E4M3.F32.PACK_AB_MERGE_C R9, RZ, R9, RZ ;  /* 0x00000009ff09723e */ /* 0x000fca00048070ff */
[----:B------:R3:W-:Y:S01]  /*4930*/  STG.E.U8 desc[UR18][R10.64+0x39], R9 ;  /* 0x000039090a007986 */ /* 0x0007e2000c101112 */
[----:B------:R-:W-:Y:S05]  /*4940*/  BRA `(.L_x_104) ;  /* 0x0000000800407947 */ /* 0x000fea0003800000 */
.L_x_39:
[C---:B------:R-:W-:Y:S01]  /*4950*/  ISETP.GE.AND P3, PT, R28.reuse, 0x1, PT ;  /* 0x000000011c00780c */ /* 0x040fe20003f66270 */
[-C--:B--2---:R-:W-:Y:S01]  /*4960*/  FMUL R79, R79, R7.reuse ;  /* 0x000000074f4f7220 */ /* 0x084fe20000400000 */
[----:B------:R-:W-:Y:S01]  /*4970*/  ISETP.GE.AND P0, PT, R28, 0x2, PT ;  /* 0x000000021c00780c */ /* 0x000fe20003f06270 */
[-C--:B------:R-:W-:Y:S01]  /*4980*/  FMUL R80, R80, R7.reuse ;  /* 0x0000000750507220 */ /* 0x080fe20000400000 */
[----:B------:R-:W-:Y:S01]  /*4990*/  ISETP.LT.OR P1, PT, R27, 0x1, !P3 ;  /* 0x000000011b00780c */ /* 0x000fe20005f21670 */
[-C--:B------:R-:W-:Y:S01]  /*49a0*/  FMUL R77, R77, R7.reuse ;  /* 0x000000074d4d7220 */ /* 0x080fe20000400000 */
[C---:B------:R-:W-:Y:S01]  /*49b0*/  ISETP.LT.OR P2, PT, R27.reuse, 0x1, !P0 ;  /* 0x000000011b00780c */ /* 0x040fe20004741670 */
[-C--:B------:R-:W-:Y:S01]  /*49c0*/  FMUL R78, R78, R7.reuse ;  /* 0x000000074e4e7220 */ /* 0x080fe20000400000 */
[----:B------:R-:W-:Y:S01]  /*49d0*/  ISETP.LT.OR P3, PT, R27, 0x9, !P3 ;  /* 0x000000091b00780c */ /* 0x000fe20005f61670 */
[----:B------:R-:W-:Y:S01]  /*49e0*/  FMUL R75, R75, R7 ;  /* 0x000000074b4b7220 */ /* 0x000fe20000400000 */
[----:B------:R-:W-:Y:S01]  /*49f0*/  F2FP.SATFINITE.E4M3.F32.PACK_AB_MERGE_C R79, RZ, R79, RZ ;  /* 0x0000004fff4f723e */ /* 0x000fe200048070ff */
[-C--:B------:R-:W-:Y:S01]  /*4a00*/  FMUL R76, R76, R7.reuse ;  /* 0x000000074c4c7220 */ /* 0x080fe20000400000 */
[----:B------:R-:W-:Y:S01]  /*4a10*/  F2FP.SATFINITE.E4M3.F32.PACK_AB_MERGE_C R15, RZ, R80, RZ ;  /* 0x00000050ff0f723e */ /* 0x000fe200048070ff */
[----:B------:R-:W-:Y:S01]  /*4a20*/  FMUL R74, R74, R7 ;  /* 0x000000074a4a7220 */ /* 0x000fe20000400000 */
[----:B------:R-:W-:Y:S01]  /*4a30*/  F2FP.SATFINITE.E4M3.F32.PACK_AB_MERGE_C R77, RZ, R77, RZ ;  /* 0x0000004dff4d723e */ /* 0x000fe200048070ff */
[-C--:B------:R-:W-:Y:S01]  /*4a40*/  FMUL R72, R72, R7.reuse ;  /* 0x0000000748487220 */ /* 0x080fe20000400000 */
[----:B------:R-:W-:Y:S01]  /*4a50*/  ISETP.LT.OR P0, PT, R27, 0x9, !P0 ;  /* 0x000000091b00780c */ /* 0x000fe20004701670 */
[----:B------:R-:W-:Y:S01]  /*4a60*/  @!P1 STG.E.U8 desc[UR18][R8.64], R79 ;  /* 0x0000004f08009986 */ /* 0x000fe2000c101112 */
[C---:B------:R-:W-:Y:S01]  /*4a70*/  ISETP.GE.AND P1, PT, R28.reuse, 0x9, PT ;  /* 0x000000091c00780c */ /* 0x040fe20003f26270 */
[----:B------:R-:W-:Y:S01]  /*4a80*/  FMUL R69, R69, R7 ;  /* 0x0000000745457220 */ /* 0x000fe20000400000 */
[----:B------:R-:W-:Y:S01]  /*4a90*/  F2FP.SATFINITE.E4M3.F32.PACK_AB_MERGE_C R75, RZ, R75, RZ ;  /* 0x0000004bff4b723e */ /* 0x000fe200048070ff */
[----:B------:R0:W-:Y:S01]  /*4aa0*/  @!P2 STG.E.U8 desc[UR18][R8.64+0x1], R15 ;  /* 0x0000010f0800a986 */ /* 0x0001e2000c101112 */
[----:B------:R-:W-:Y:S01]  /*4ab0*/  ISETP.GE.AND P2, PT, R28, 0xa, PT ;  /* 0x0000000a1c00780c */ /* 0x000fe20003f46270 */
[-C--:B------:R-:W-:Y:S01]  /*4ac0*/  FMUL R70, R70, R7.reuse ;  /* 0x0000000746467220 */ /* 0x080fe20000400000 */
[----:B------:R-:W-:Y:S01]  /*4ad0*/  F2FP.SATFINITE.E4M3.F32.PACK_AB_MERGE_C R25, RZ, R76, RZ ;  /* 0x0000004cff19723e */ /* 0x000fe200048070ff */
[----:B------:R-:W-:Y:S01]  /*4ae0*/  @!P3 STG.E.U8 desc[UR18][R10.64], R77 ;  /* 0x0000004d0a00b986 */ /* 0x000fe2000c101112 */
[C---:B------:R-:W-:Y:S01]  /*4af0*/  ISETP.LT.OR P3, PT, R27.reuse, 0x1, !P1 ;  /* 0x000000011b00780c */ /* 0x040fe20004f61670 */
[-C--:B------:R-:W-:Y:S01]  /*4b00*/  FMUL R68, R68, R7.reuse ;  /* 0x0000000744447220 */ /* 0x080fe20000400000 */
[----:B------:R-:W-:Y:S01]  /*4b10*/  ISETP.LT.OR P5, PT, R27, 0x1, !P2 ;  /* 0x000000011b00780c */ /* 0x000fe200057a1670 */
[-C--:B------:R-:W-:Y:S01]  /*4b20*/  FMUL R67, R67, R7.reuse ;  /* 0x0000000743437220 */ /* 0x080fe20000400000 */
[----:B------:R-:W-:Y:S01]  /*4b30*/  ISETP.LT.OR P1, PT, R27, 0x9, !P1 ;  /* 0x000000091b00780c */ /* 0x000fe20004f21670 */
[-C--:B------:R-:W-:Y:S01]  /*4b40*/  FMUL R65, R65, R7.reuse ;  /* 0x0000000741417220 */ /* 0x080fe20000400000 */
[----:B------:R-:W-:Y:S01]  /*4b50*/  F2FP.SATFINITE.E4M3.F32.PACK_AB_MERGE_C R29, RZ, R74, RZ ;  /* 0x0000004aff1d723e */ /* 0x000fe200048070ff */
[-C--:B------:R-:W-:Y:S01]  /*4b60*/  FMUL R66, R66, R7.reuse ;  /* 0x0000000742427220 */ /* 0x080fe20000400000 */
[----:B0-----:R-:W-:Y:S01]  /*4b70*/  F2FP.SATFINITE.E4M3.F32.PACK_AB_MERGE_C R15, RZ, R78, RZ ;  /* 0x0000004eff0f723e */ /* 0x001fe200048070ff */
[-C--:B------:R-:W-:Y:S01]  /*4b80*/  FMUL R64, R64, R7.reuse ;  /* 0x0000000740407220 */ /* 0x080fe20000400000 */
[----:B------:R-:W-:Y:S01]  /*4b90*/  ISETP.LT.OR P2, PT, R27, 0x9, !P2 ;  /* 0x000000091b00780c */ /* 0x000fe20005741670 */
[-C--:B------:R-:W-:Y:S01]  /*4ba0*/  FMUL R63, R63, R7.reuse ;  /* 0x000000073f3f7220 */ /* 0x080fe20000400000 */
[----:B------:R-:W-:Y:S01]  /*4bb0*/  F2FP.SATFINITE.E4M3.F32.PACK_AB_MERGE_C R31, RZ, R72, RZ ;  /* 0x00000048ff1f723e */ /* 0x000fe200048070ff */
[----:B------:R0:W-:Y:S01]  /*4bc0*/  @!P0 STG.E.U8 desc[UR18][R10.64+0x1], R15 ;  /* 0x0000010f0a008986 */ /* 0x0001e2000c101112 */
[C---:B------:R-:W-:Y:S01]  /*4bd0*/  ISETP.GE.AND P0, PT, R28.reuse, 0x11, PT ;  /* 0x000000111c00780c */ /* 0x040fe20003f06270 */
[----:B------:R-:W-:Y:S01]  /*4be0*/  FMUL R61, R61, R7 ;  /* 0x000000073d3d7220 */ /* 0x000fe20000400000 */
[----:B------:R-:W-:Y:S01]  /*4bf0*/  F2FP.SATFINITE.E4M3.F32.PACK_AB_MERGE_C R69, RZ, R69, RZ ;  /* 0x00000045ff45723e */ /* 0x000fe200048070ff */
[----:B------:R-:W-:Y:S01]  /*4c00*/  @!P3 STG.E.U8 desc[UR18][R8.64+0x8], R75 ;  /* 0x0000084b0800b986 */ /* 0x000fe2000c101112 */
[----:B------:R-:W-:Y:S01]  /*4c10*/  ISETP.GE.AND P3, PT, R28, 0x12, PT ;  /* 0x000000121c00780c */ /* 0x000fe20003f66270 */
[----:B------:R-:W-:Y:S01]  /*4c20*/  FMUL R62, R62, R7 ;  /* 0x000000073e3e7220 */ /* 0x000fe20000400000 */
[----:B------:R-:W-:Y:S01]  /*4c30*/  F2FP.SATFINITE.E4M3.F32.PACK_AB_MERGE_C R67, RZ, R67, RZ ;  /* 0x00000043ff43723e */ /* 0x000fe200048070ff */
[----:B------:R1:W-:Y:S01]  /*4c40*/  @!P5 STG.E.U8 desc[UR18][R8.64+0x9], R25 ;  /* 0x000009190800d986 */ /* 0x0003e2000c101112 */
[----:B------:R-:W-:Y:S01]  /*4c50*/  ISETP.LT.OR P5, PT, R27, 0x1, !P3 ;  /* 0x000000011b00780c */ /* 0x000fe20005fa1670 */
[-C--:B------:R-:W-:Y:S01]  /*4c60*/  FMUL R59, R59, R7.reuse ;  /* 0x000000073b3b7220 */ /* 0x080fe20000400000 */
[C---:B------:R-:W-:Y:S01]  /*4c70*/  ISETP.LT.OR P3, PT, R27.reuse, 0x9, !P3 ;  /* 0x000000091b00780c */ /* 0x040fe20005f61670 */
[----:B------:R-:W-:Y:S01]  /*4c80*/  @!P1 STG.E.U8 desc[UR18][R10.64+0x8], R29 ;  /* 0x0000081d0a009986 */ /* 0x000fe2000c101112 */
[----:B------:R-:W-:Y:S01]  /*4c90*/  ISETP.LT.OR P1, PT, R27, 0x1, !P0 ;  /* 0x000000011b00780c */ /* 0x000fe20004721670 */
[-C--:B------:R-:W-:Y:S01]  /*4ca0*/  FMUL R60, R60, R7.reuse ;  /* 0x000000073c3c7220 */ /* 0x080fe20000400000 */
[----:B0-----:R-:W-:Y:S01]  /*4cb0*/  F2FP.SATFINITE.E4M3.F32.PACK_AB_MERGE_C R15, RZ, R70, RZ ;  /* 0x00000046ff0f723e */ /* 0x001fe200048070ff */
[----:B------:R-:W-:Y:S01]  /*4cc0*/  @!P2 STG.E.U8 desc[UR18][R10.64+0x9], R31 ;  /* 0x0000091f0a00a986 */ /* 0x000fe2000c101112 */
[----:B------:R-:W-:Y:S01]  /*4cd0*/  ISETP.GE.AND P2, PT, R28, 0x19, PT ;  /* 0x000000191c00780c */ /* 0x000fe20003f46270 */
[-C--:B------:R-:W-:Y:S01]  /*4ce0*/  FMUL R57, R57, R7.reuse ;  /* 0x0000000739397220 */ /* 0x080fe20000400000 */
[C---:B------:R-:W-:Y:S01]  /*4cf0*/  ISETP.LT.OR P0, PT, R27.reuse, 0x9, !P0 ;  /* 0x000000091b00780c */ /* 0x040fe20004701670 */
[-C--:B------:R-:W-:Y:S01]  /*4d00*/  FMUL R58, R58, R7.reuse ;  /* 0x000000073a3a7220 */ /* 0x080fe20000400000 */
[----:B------:R-:W-:Y:S01]  /*4d10*/  ISETP.LT.OR P6, PT, R27, 0x1, !P2 ;  /* 0x000000011b00780c */ /* 0x000fe200057c1670 */
[----:B------:R0:W-:Y:S01]  /*4d20*/  @!P5 STG.E.U8 desc[UR18][R8.64+0x11], R15 ;  /* 0x0000110f0800d986 */ /* 0x0001e2000c101112 */
[----:B-1----:R-:W-:Y:S01]  /*4d30*/  F2FP.SATFINITE.E4M3.F32.PACK_AB_MERGE_C R25, RZ, R68, RZ ;  /* 0x00000044ff19723e */ /* 0x002fe200048070ff */
[----:B------:R-:W-:Y:S01]  /*4d40*/  FMUL R56, R56, R7 ;  /* 0x0000000738387220 */ /* 0x000fe20000400000 */
[----:B------:R-:W-:Y:S01]  /*4d50*/  F2FP.SATFINITE.E4M3.F32.PACK_AB_MERGE_C R65, RZ, R65, RZ ;  /* 0x00000041ff41723e */ /* 0x000fe200048070ff */
[----:B------:R-:W-:Y:S01]  /*4d60*/  @!P1 STG.E.U8 desc[UR18][R8.64+0x10], R69 ;  /* 0x0000104508009986 */ /* 0x000fe2000c101112 */
[----:B------:R-:W-:Y:S01]  /*4d70*/  ISETP.GE.AND P1, PT, R28, 0x1a, PT ;  /* 0x0000001a1c00780c */ /* 0x000fe20003f26270 */
[-C--:B------:R-:W-:Y:S01]  /*4d80*/  FMUL R23, R23, R7.reuse ;  /* 0x0000000717177220 */ /* 0x080fe20000400000 */
[C---:B------:R-:W-:Y:S01]  /*4d90*/  ISETP.LT.OR P2, PT, R27.reuse, 0x9, !P2 ;  /* 0x000000091b00780c */ /* 0x040fe20005741670 */
[----:B------:R1:W-:Y:S01]  /*4da0*/  @!P3 STG.E.U8 desc[UR18][R10.64+0x11], R25 ;  /* 0x000011190a00b986 */ /* 0x0003e2000c101112 */
[----:B------:R-:W-:Y:S01]  /*4db0*/  ISETP.LT.OR P5, PT, R27, 0x1, !P1 ;  /* 0x000000011b00780c */ /* 0x000fe20004fa1670 */
[-C--:B------:R-:W-:Y:S01]  /*4dc0*/  FMUL R21, R21, R7.reuse ;  /* 0x0000000715157220 */ /* 0x080fe20000400000 */
[----:B------:R-:W-:Y:S01]  /*4dd0*/  ISETP.LT.OR P3, PT, R27, 0x9, !P1 ;  /* 0x000000091b00780c */ /* 0x000fe20004f61670 */
[----:B------:R-:W-:Y:S01]  /*4de0*/  @!P0 STG.E.U8 desc[UR18][R10.64+0x10], R67 ;  /* 0x000010430a008986 */ /* 0x000fe2000c101112 */
[----:B0-----:R-:W-:Y:S01]  /*4df0*/  F2FP.SATFINITE.E4M3.F32.PACK_AB_MERGE_C R15, RZ, R66, RZ ;  /* 0x00000042ff0f723e */ /* 0x001fe200048070ff */
[-C--:B------:R-:W-:Y:S01]  /*4e00*/  FMUL R22, R22, R7.reuse ;  /* 0x0000000716167220 */ /* 0x080fe20000400000 */
[C---:B------:R-:W-:Y:S01]  /*4e10*/  ISETP.GE.AND P0, PT, R28.reuse, 0x21, PT ;  /* 0x000000211c00780c */ /* 0x040fe20003f06270 */
[----:B------:R-:W-:Y:S01]  /*4e20*/  @!P6 STG.E.U8 desc[UR18][R8.64+0x18], R65 ;  /* 0x000018410800e986 */ /* 0x000fe2000c101112 */
[----:B------:R-:W-:Y:S01]  /*4e30*/  ISETP.GE.AND P1, PT, R28, 0x22, PT ;  /* 0x000000221c00780c */ /* 0x000fe20003f26270 */
[-C--:B------:R-:W-:Y:S01]  /*4e40*/  FMUL R19, R19, R7.reuse ;  /* 0x0000000713137220 */ /* 0x080fe20000400000 */
[C---:B------:R-:W-:Y:S01]  /*4e50*/  ISETP.LT.OR P6, PT, R27.reuse, 0x1, !P0 ;  /* 0x000000011b00780c */ /* 0x040fe200047c1670 */
[-C--:B------:R-:W-:Y:S01]  /*4e60*/  FMUL R20, R20, R7.reuse ;  /* 0x0000000714147220 */ /* 0x080fe20000400000 */
[----:B-1----:R-:W-:Y:S01]  /*4e70*/  F2FP.SATFINITE.E4M3.F32.PACK_AB_MERGE_C R25, RZ, R64, RZ ;  /* 0x00000040ff19723e */ /* 0x002fe200048070ff */
[----:B------:R0:W-:Y:S01]  /*4e80*/  @!P5 STG.E.U8 desc[UR18][R8.64+0x19], R15 ;  /* 0x0000190f0800d986 */ /* 0x0001e2000c101112 */
[----:B------:R-:W-:Y:S01]  /*4e90*/  ISETP.LT.OR P5, PT, R27, 0x1, !P1 ;  /* 0x000000011b00780c */ /* 0x000fe20004fa1670 */
[----:B------:R-:W-:Y:S01]  /*4ea0*/  FMUL R17, R17, R7 ;  /* 0x0000000711117220 */ /* 0x000fe20000400000 */
[----:B------:R-:W-:Y:S01]  /*4eb0*/  F2FP.SATFINITE.E4M3.F32.PACK_AB_MERGE_C R63, RZ, R63, RZ ;  /* 0x0000003fff3f723e */ /* 0x000fe200048070ff */
[----:B------:R1:W-:Y:S01]  /*4ec0*/  @!P3 STG.E.U8 desc[UR18][R10.64+0x19], R25 ;  /* 0x000019190a00b986 */ /* 0x0003e2000c101112 */
[----:B------:R-:W-:Y:S01]  /*4ed0*/  F2FP.SATFINITE.E4M3.F32.PACK_AB_MERGE_C R61, RZ, R61, RZ ;  /* 0x0000003dff3d723e */ /* 0x000fe200048070ff */
[-C--:B------:R-:W-:Y:S01]  /*4ee0*/  FMUL R18, R18, R7.reuse ;  /* 0x0000000712127220 */ /* 0x080fe20000400000 */
[----:B------:R-:W-:Y:S01]  /*4ef0*/  F2FP.SATFINITE.E4M3.F32.PACK_AB_MERGE_C R29, RZ, R62, RZ ;  /* 0x0000003eff1d723e */ /* 0x000fe200048070ff */
[----:B------:R-:W-:Y:S01]  /*4f00*/  @!P2 STG.E.U8 desc[UR18][R10.64+0x18], R63 ;  /* 0x0000183f0a00a986 */ /* 0x000fe2000c101112 */
[----:B------:R-:W-:Y:S01]  /*4f10*/  ISETP.LT.OR P3, PT, R27, 0x9, !P1 ;  /* 0x000000091b00780c */ /* 0x000fe20004f61670 */
[-C--:B------:R-:W-:Y:S01]  /*4f20*/  FMUL R13, R13, R7.reuse ;  /* 0x000000070d0d7220 */ /* 0x080fe20000400000 */
[----:B------:R-:W-:Y:S01]  /*4f30*/  ISETP.GE.AND P2, PT, R28, 0x29, PT ;  /* 0x000000291c00780c */ /* 0x000fe20003f46270 */
[----:B------:R-:W-:Y:S01]  /*4f40*/  @!P6 STG.E.U8 desc[UR18][R8.64+0x20], R61 ;  /* 0x0000203d0800e986 */ /* 0x000fe2000c101112 */
[C---:B------:R-:W-:Y:S01]  /*4f50*/  ISETP.LT.OR P0, PT, R27.reuse, 0x9, !P0 ;  /* 0x000000091b00780c */ /* 0x040fe20004701670 */
[----:B------:R-:W-:Y:S01]  /*4f60*/  FMUL R16, R16, R7 ;  /* 0x0000000710107220 */ /* 0x000fe20000400000 */
[----:B------:R-:W-:Y:S01]  /*4f70*/  ISETP.GE.AND P1, PT, R28, 0x2a, PT ;  /* 0x0000002a1c00780c */ /* 0x000fe20003f26270 */
[----:B------:R-:W-:Y:S01]  /*4f80*/  @!P5 STG.E.U8 desc[UR18][R8.64+0x21], R29 ;  /* 0x0000211d0800d986 */ /* 0x000fe2000c101112 */
[----:B------:R-:W-:-:S02]  /*4f90*/  ISETP.LT.OR P6, PT, R27, 0x1, !P2 ;  /* 0x000000011b00780c */ /* 0x000fc400057c1670 */
[C---:B------:R-:W-:Y:S02]  /*4fa0*/  ISETP.LT.OR P5, PT, R27.reuse, 0x1, !P1 ;  /* 0x000000011b00780c */ /* 0x040fe40004fa1670 */
[----:B------:R-:W-:Y:S02]  /*4fb0*/  F2FP.SATFINITE.E4M3.F32.PACK_AB_MERGE_C R59, RZ, R59, RZ ;  /* 0x0000003bff3b723e */ /* 0x000fe400048070ff */
[----:B0-----:R-:W-:Y:S02]  /*4fc0*/  F2FP.SATFINITE.E4M3.F32.PACK_AB_MERGE_C R15, RZ, R60, RZ ;  /* 0x0000003cff0f723e */ /* 0x001fe400048070ff */
[----:B------:R-:W-:Y:S01]  /*4fd0*/  F2FP.SATFINITE.E4M3.F32.PACK_AB_MERGE_C R57, RZ, R57, RZ ;  /* 0x00000039ff39723e */ /* 0x000fe200048070ff */
[----:B------:R-:W-:Y:S01]  /*4fe0*/  @!P0 STG.E.U8 desc[UR18][R10.64+0x20], R59 ;  /* 0x0000203b0a008986 */ /* 0x000fe2000c101112 */
[----:B-1----:R-:W-:Y:S02]  /*4ff0*/  F2FP.SATFINITE.E4M3.F32.PACK_AB_MERGE_C R25, RZ, R58, RZ ;  /* 0x0000003aff19723e */ /* 0x002fe400048070ff */
[C---:B------:R-:W-:Y:S01]  /*5000*/  ISETP.LT.OR P1, PT, R27.reuse, 0x9, !P1 ;  /* 0x000000091b00780c */ /* 0x040fe20004f21670 */
[----:B------:R0:W-:Y:S01]  /*5010*/  @!P3 STG.E.U8 desc[UR18][R10.64+0x21], R15 ;  /* 0x0000210f0a00b986 */ /* 0x0001e2000c101112 */
[----:B------:R-:W-:-:S02]  /*5020*/  ISETP.LT.OR P2, PT, R27, 0x9, !P2 ;  /* 0x000000091b00780c */ /* 0x000fc40005741670 */
[C---:B------:R-:W-:Y:S01]  /*5030*/  ISETP.GE.AND P3, PT, R28.reuse, 0x31, PT ;  /* 0x000000311c00780c */ /* 0x040fe20003f66270 */
[----:B------:R-:W-:Y:S01]  /*5040*/  @!P6 STG.E.U8 desc[UR18][R8.64+0x28], R57 ;  /* 0x000028390800e986 */ /* 0x000fe2000c101112 */
[----:B------:R-:W-:Y:S02]  /*5050*/  ISETP.GE.AND P0, PT, R28, 0x32, PT ;  /* 0x000000321c00780c */ /* 0x000fe40003f06270 */
[----:B------:R-:W-:Y:S01]  /*5060*/  F2FP.SATFINITE.E4M3.F32.PACK_AB_MERGE_C R23, RZ, R23, RZ ;  /* 0x00000017ff17723e */ /* 0x000fe200048070ff */
[----:B------:R1:W-:Y:S01]  /*5070*/  @!P5 STG.E.U8 desc[UR18][R8.64+0x29], R25 ;  /* 0x000029190800d986 */ /* 0x0003e2000c101112 */
[C---:B------:R-:W-:Y:S02]  /*5080*/  ISETP.LT.OR P5, PT, R27.reuse, 0x1, !P3 ;  /* 0x000000011b00780c */ /* 0x040fe40005fa1670 */
[----:B------:R-:W-:Y:S02]  /*5090*/  ISETP.LT.OR P6, PT, R27, 0x1, !P0 ;  /* 0x000000011b00780c */ /* 0x000fe400047c1670 */
[----:B0-----:R-:W-:Y:S01]  /*50a0*/  F2FP.SATFINITE.E4M3.F32.PACK_AB_MERGE_C R15, RZ, R56, RZ ;  /* 0x00000038ff0f723e */ /* 0x001fe200048070ff */
[----:B------:R-:W-:Y:S01]  /*50b0*/  @!P2 STG.E.U8 desc[UR18][R10.64+0x28], R23 ;  /* 0x000028170a00a986 */ /* 0x000fe2000c101112 */
[----:B------:R-:W-:-:S02]  /*50c0*/  F2FP.SATFINITE.E4M3.F32.PACK_AB_MERGE_C R21, RZ, R21, RZ ;  /* 0x00000015ff15723e */ /* 0x000fc400048070ff */
[C---:B------:R-:W-:Y:S01]  /*50d0*/  ISETP.GE.AND P2, PT, R28.reuse, 0x3a, PT ;  /* 0x0000003a1c00780c */ /* 0x040fe20003f46270 */
[----:B------:R0:W-:Y:S01]  /*50e0*/  @!P1 STG.E.U8 desc[UR18][R10.64+0x29], R15 ;  /* 0x0000290f0a009986 */ /* 0x0001e2000c101112 */
[C---:B------:R-:W-:Y:S02]  /*50f0*/  ISETP.LT.OR P1, PT, R27.reuse, 0x9, !P3 ;  /* 0x000000091b00780c */ /* 0x040fe40005f21670 */
[----:B-1----:R-:W-:Y:S01]  /*5100*/  F2FP.SATFINITE.E4M3.F32.PACK_AB_MERGE_C R25, RZ, R22, RZ ;  /* 0x00000016ff19723e */ /* 0x002fe200048070ff */
[----:B------:R1:W-:Y:S01]  /*5110*/  @!P5 STG.E.U8 desc[UR18][R8.64+0x30], R21 ;  /* 0x000030150800d986 */ /* 0x0003e2000c101112 */
[----:B------:R-:W-:Y:S02]  /*5120*/  ISETP.GE.AND P3, PT, R28, 0x39, PT ;  /* 0x000000391c00780c */ /* 0x000fe40003f66270 */
[C---:B------:R-:W-:Y:S01]  /*5130*/  ISETP.LT.OR P0, PT, R27.reuse, 0x9, !P0 ;  /* 0x000000091b00780c */ /* 0x040fe20004701670 */
[----:B------:R2:W-:Y:S01]  /*5140*/  @!P6 STG.E.U8 desc[UR18][R8.64+0x31], R25 ;  /* 0x000031190800e986 */ /* 0x0005e2000c101112 */
[----:B------:R-:W-:-:S02]  /*5150*/  ISETP.LT.OR P5, PT, R27, 0x1, !P3 ;  /* 0x000000011b00780c */ /* 0x000fc40005fa1670 */
[C---:B------:R-:W-:Y:S02]  /*5160*/  ISETP.LT.OR P6, PT, R27.reuse, 0x1, !P2 ;  /* 0x000000011b00780c */ /* 0x040fe400057c1670 */
[C---:B------:R-:W-:Y:S02]  /*5170*/  ISETP.LT.OR P3, PT, R27.reuse, 0x9, !P3 ;  /* 0x000000091b00780c */ /* 0x040fe40005f61670 */
[----:B------:R-:W-:Y:S02]  /*5180*/  ISETP.LT.OR P2, PT, R27, 0x9, !P2 ;  /* 0x000000091b00780c */ /* 0x000fe40005741670 */
[----:B------:R-:W-:Y:S02]  /*5190*/  F2FP.SATFINITE.E4M3.F32.PACK_AB_MERGE_C R19, RZ, R19, RZ ;  /* 0x00000013ff13723e */ /* 0x000fe400048070ff */
[----:B0-----:R-:W-:Y:S02]  /*51a0*/  F2FP.SATFINITE.E4M3.F32.PACK_AB_MERGE_C R15, RZ, R20, RZ ;  /* 0x00000014ff0f723e */ /* 0x001fe400048070ff */
[----:B------:R-:W-:Y:S01]  /*51b0*/  F2FP.SATFINITE.E4M3.F32.PACK_AB_MERGE_C R17, RZ, R17, RZ ;  /* 0x00000011ff11723e */ /* 0x000fe200048070ff */
[----:B------:R2:W-:Y:S01]  /*51c0*/  @!P1 STG.E.U8 desc[UR18][R10.64+0x30], R19 ;  /* 0x000030130a009986 */ /* 0x0005e2000c101112 */
[----:B-1----:R-:W-:-:S02]  /*51d0*/  F2FP.SATFINITE.E4M3.F32.PACK_AB_MERGE_C R21, RZ, R18, RZ ;  /* 0x00000012ff15723e */ /* 0x002fc400048070ff */
[----:B------:R-:W-:Y:S01]  /*51e0*/  F2FP.SATFINITE.E4M3.F32.PACK_AB_MERGE_C R13, RZ, R13, RZ ;  /* 0x0000000dff0d723e */ /* 0x000fe200048070ff */
[----:B------:R2:W-:Y:S01]  /*51f0*/  @!P0 STG.E.U8 desc[UR18][R10.64+0x31], R15 ;  /* 0x0000310f0a008986 */ /* 0x0005e2000c101112 */
[----:B------:R-:W-:-:S03]  /*5200*/  F2FP.SATFINITE.E4M3.F32.PACK_AB_MERGE_C R23, RZ, R16, RZ ;  /* 0x00000010ff17723e */ /* 0x000fc600048070ff */
[----:B------:R2:W-:Y:S04]  /*5210*/  @!P5 STG.E.U8 desc[UR18][R8.64+0x38], R17 ;  /* 0x000038110800d986 */ /* 0x0005e8000c101112 */
[----:B------:R2:W-:Y:S04]  /*5220*/  @!P6 STG.E.U8 desc[UR18][R8.64+0x39], R21 ;  /* 0x000039150800e986 */ /* 0x0005e8000c101112 */
[----:B------:R2:W-:Y:S04]  /*5230*/  @!P3 STG.E.U8 desc[UR18][R10.64+0x38], R13 ;  /* 0x0000380d0a00b986 */ /* 0x0005e8000c101112 */
[----:B------:R2:W-:Y:S02]  /*5240*/  @!P2 STG.E.U8 desc[UR18][R10.64+0x39], R23 ;  /* 0x000039170a00a986 */ /* 0x0005e4000c101112 */
.L_x_104:
[----:B------:R-:W-:Y:S05]  /*5250*/  BSYNC B0 ;  /* 0x0000000000007941 */ /* 0x000fea0003800000 */
.L_x_38:
[----:B------:R-:W-:Y:S01]  /*5260*/  ULDC UR6, c[0x0][0xc] ;  /* 0x0000030000067ab9 */ /* 0x000fe20000000800 */
[----:B------:R-:W-:Y:S01]  /*5270*/  ULDC UR7, c[0x0][0x10] ;  /* 0x0000040000077ab9 */ /* 0x000fe20000000800 */
[----:B0-23--:R-:W0:Y:S01]  /*5280*/  LDC R9, c[0x0][0x14] ;  /* 0x00000500ff097b82 */ /* 0x00de220000000800 */
[----:B------:R-:W-:Y:S01]  /*5290*/  UIMAD.WIDE.U32 UR6, UR6, UR7, URZ ;  /* 0x00000007060672a5 */ /* 0x000fe2000f8e003f */
[----:B-----5:R-:W-:Y:S01]  /*52a0*/  PRMT R8, RZ, 0x7610, R8 ;  /* 0x00007610ff087816 */ /* 0x020fe20000000008 */
[----:B------:R-:W-:Y:S02]  /*52b0*/  IMAD.MOV.U32 R15, RZ, RZ, -0x1 ;  /* 0xffffffffff0f7424 */ /* 0x000fe400078e00ff */
[----:B------:R-:W-:Y:S02]  /*52c0*/  IMAD.MOV.U32 R73, RZ, RZ, -0x1 ;  /* 0xffffffffff497424 */ /* 0x000fe400078e00ff */
[----:B0-----:R-:W-:-:S04]  /*52d0*/  IMAD.WIDE.U32 R4, R9, UR6, R4 ;  /* 0x0000000609047c25 */ /* 0x001fc8000f8e0004 */
[----:B------:R-:W-:Y:S01]  /*52e0*/  IMAD R9, R9, UR7, RZ ;  /* 0x0000000709097c24 */ /* 0x000fe2000f8e02ff */
[----:B------:R-:W-:Y:S02]  /*52f0*/  ULDC.64 UR6, c[0x0][0x650] ;  /* 0x0001940000067ab9 */ /* 0x000fe40000000a00 */
[----:B------:R-:W-:Y:S01]  /*5300*/  ISETP.GE.U32.AND P0, PT, R4, UR6, PT ;  /* 0x0000000604007c0c */ /* 0x000fe2000bf06070 */
[----:B------:R-:W-:-:S05]  /*5310*/  IMAD.IADD R5, R5, 0x1, R9 ;  /* 0x0000000105057824 */ /* 0x000fca00078e0209 */
[----:B------:R-:W-:-:S13]  /*5320*/  ISETP.GE.U32.AND.EX P0, PT, R5, UR7, PT, P0 ;  /* 0x0000000705007c0c */ /* 0x000fda000bf06100 */
[----:B------:R-:W-:Y:S05]  /*5330*/  @P0 BRA `(.L_x_105) ;  /* 0x0000000400600947 */ /* 0x000fea0003800000 */
[----:B------:R-:W0:Y:S01]  /*5340*/  S2R R22, SR_CTAID.X ;  /* 0x0000000000167919 */ /* 0x000e220000002500 */
[----:B------:R-:W2:Y:S01]  /*5350*/  LDC.64 R16, c[0x0][0x628] ;  /* 0x00018a00ff107b82 */ /* 0x000ea20000000a00 */
[----:B------:R-:W-:Y:S01]  /*5360*/  ULDC UR6, c[0x0][0x150] ;  /* 0x0000540000067ab9 */ /* 0x000fe20000000800 */
[----:B------:R-:W-:Y:S01]  /*5370*/  IMAD.MOV.U32 R14, RZ, RZ, R4 ;  /* 0x000000ffff0e7224 */ /* 0x000fe200078e0004 */
[----:B-1--4-:R-:W1:Y:S01]  /*5380*/  S2R R24, SR_CTAID.Y ;  /* 0x0000000000187919 */ /* 0x012e620000002600 */
[----:B------:R-:W-:-:S04]  /*5390*/  IMAD.MOV.U32 R15, RZ, RZ, R5 ;  /* 0x000000ffff0f7224 */ /* 0x000fc800078e0005 */
[----:B------:R-:W3:Y:S08]  /*53a0*/  LDC R25, c[0x0][0x144] ;  /* 0x00005100ff197b82 */ /* 0x000ef00000000800 */
[----:B------:R-:W4:Y:S08]  /*53b0*/  LDC R18, c[0x0][0x630] ;  /* 0x00018c00ff127b82 */ /* 0x000f300000000800 */
[----:B------:R-:W1:Y:S01]  /*53c0*/  LDC.64 R20, c[0x0][0x620] ;  /* 0x00018800ff147b82 */ /* 0x000e620000000a00 */
[----:B--2---:R-:W-:-:S04]  /*53d0*/  ISETP.NE.U32.AND P0, PT, R16, RZ, PT ;  /* 0x000000ff1000720c */ /* 0x004fc80003f05070 */
[----:B------:R-:W-:Y:S02]  /*53e0*/  ISETP.NE.AND.EX P0, PT, R17, RZ, PT, P0 ;  /* 0x000000ff1100720c */ /* 0x000fe40003f05300 */
[----:B0-----:R-:W-:-:S05]  /*53f0*/  I2FP.F32.U32 R8, R22 ;  /* 0x0000001600087245 */ /* 0x001fca0000201000 */
[----:B------:R-:W-:-:S04]  /*5400*/  FMUL R8, R8, UR6 ;  /* 0x0000000608087c20 */ /* 0x000fc80008400000 */
[----:B------:R0:W2:Y:S02]  /*5410*/  F2I.U32.TRUNC.NTZ R23, R8 ;  /* 0x0000000800177305 */ /* 0x0000a4000020f000 */
[----:B---34-:R-:W-:Y:S05]  /*5420*/  @!P0 BRA `(.L_x_106) ;  /* 0x0000000000288947 */ /* 0x018fea0003800000 */
[----:B------:R-:W3:Y:S02]  /*5430*/  LDC R9, c[0x0][0x634] ;  /* 0x00018d00ff097b82 */ /* 0x000ee40000000800 */
[----:B---3--:R-:W-:-:S05]  /*5440*/  IADD3 R13, P0, R4, R9, RZ ;  /* 0x00000009040d7210 */ /* 0x008fca0007f1e0ff */
[----:B------:R-:W-:-:S04]  /*5450*/  IMAD.X R19, RZ, RZ, R5, P0 ;  /* 0x000000ffff137224 */ /* 0x000fc800000e0605 */
[----:B0-----:R-:W-:-:S04]  /*5460*/  IMAD.WIDE.U32 R8, R19, R16, RZ ;  /* 0x0000001013087225 */ /* 0x001fc800078e00ff */
[----:B------:R-:W-:-:S04]  /*5470*/  IMAD.WIDE.U32 R10, P0, R13, R17, R8 ;  /* 0x000000110d0a7225 */ /* 0x000fc80007800008 */
[----:B------:R-:W-:-:S04]  /*5480*/  IMAD.WIDE.U32 R8, R13, R16, RZ ;  /* 0x000000100d087225 */ /* 0x000fc800078e00ff */
[----:B------:R-:W-:Y:S01]  /*5490*/  IMAD.X R15, RZ, RZ, RZ, P0 ;  /* 0x000000ffff0f7224 */ /* 0x000fe200000e06ff */
[----:B------:R-:W-:Y:S01]  /*54a0*/  IADD3 RZ, P0, R9, R10, RZ ;  /* 0x0000000a09ff7210 */ /* 0x000fe20007f1e0ff */
[----:B------:R-:W-:-:S04]  /*54b0*/  IMAD.MOV.U32 R14, RZ, RZ, R11 ;  /* 0x000000ffff0e7224 */ /* 0x000fc800078e000b */
[----:B------:R-:W-:-:S08]  /*54c0*/  IMAD.WIDE.U32.X R14, R19, R17, R14, P0 ;  /* 0x00000011130e7225 */ /* 0x000fd000000e040e */
.L_x_106:
[----:B------:R-:W3:Y:S01]  /*54d0*/  LDC.64 R30, c[0x0][0x640] ;  /* 0x00019000ff1e7b82 */ /* 0x000ee20000000a00 */
[-C--:B------:R-:W-:Y:S01]  /*54e0*/  SHF.R.U64 R73, R14, R18.reuse, R15 ;  /* 0x000000120e497219 */ /* 0x080fe2000000120f */
[----:B--2---:R-:W-:Y:S01]  /*54f0*/  IMAD.MOV R23, RZ, RZ, -R23 ;  /* 0x000000ffff177224 */ /* 0x004fe200078e0a17 */
[----:B0-----:R-:W-:Y:S01]  /*5500*/  SHF.R.U32.HI R8, RZ, R18, R15 ;  /* 0x00000012ff087219 */ /* 0x001fe2000001160f */
[----:B------:R-:W-:Y:S01]  /*5510*/  ULDC UR6, c[0x0][0x154] ;  /* 0x0000550000067ab9 */ /* 0x000fe20000000800 */
[----:B------:R-:W-:Y:S01]  /*5520*/  IADD3 R11, P0, RZ, -R73, RZ ;  /* 0x80000049ff0b7210 */ /* 0x000fe20007f1e0ff */
[----:B------:R-:W-:Y:S02]  /*5530*/  IMAD R23, R25, R23, R22 ;  /* 0x0000001719177224 */ /* 0x000fe400078e0216 */
[----:B------:R-:W0:Y:S01]  /*5540*/  LDC R14, c[0x0][0x618] ;  /* 0x00018600ff0e7b82 */ /* 0x000e220000000800 */
[----:B------:R-:W-:Y:S02]  /*5550*/  IMAD.MOV.U32 R13, RZ, RZ, 0x1 ;  /* 0x00000001ff0d7424 */ /* 0x000fe400078e00ff */
[----:B------:R-:W-:-:S04]  /*5560*/  IMAD.X R9, RZ, RZ, ~R8, P0 ;  /* 0x000000ffff097224 */ /* 0x000fc800000e0e08 */
[-C--:B-1----:R-:W-:Y:S01]  /*5570*/  IMAD R10, R9, R20.reuse, RZ ;  /* 0x00000014090a7224 */ /* 0x082fe200078e02ff */
[----:B------:R-:W1:Y:S01]  /*5580*/  LDC R26, c[0x0][0x608] ;  /* 0x00018200ff1a7b82 */ /* 0x000e620000000800 */
[----:B------:R-:W-:-:S04]  /*5590*/  IMAD.WIDE.U32 R8, R11, R20, R4 ;  /* 0x000000140b087225 */ /* 0x000fc800078e0004 */
[----:B------:R-:W-:Y:S01]  /*55a0*/  IMAD R11, R11, R21, R10 ;  /* 0x000000150b0b7224 */ /* 0x000fe200078e020a */
[----:B------:R-:W-:Y:S02]  /*55b0*/  I2FP.F32.U32 R10, R24 ;  /* 0x00000018000a7245 */ /* 0x000fe40000201000 */
[----:B------:R-:W2:Y:S01]  /*55c0*/  LDC R28, c[0x0][0x658] ;  /* 0x00019600ff1c7b82 */ /* 0x000ea20000000800 */
[----:B------:R-:W-:Y:S01]  /*55d0*/  IMAD.IADD R9, R9, 0x1, R11 ;  /* 0x0000000109097824 */ /* 0x000fe200078e020b */
[----:B---3--:R-:W-:Y:S01]  /*55e0*/  ISETP.NE.U32.AND P0, PT, R30, RZ, PT ;  /* 0x000000ff1e00720c */ /* 0x008fe20003f05070 */
[----:B------:R-:W-:Y:S01]  /*55f0*/  FMUL R10, R10, UR6 ;  /* 0x000000060a0a7c20 */ /* 0x000fe20008400000 */
[----:B------:R-:W-:Y:S02]  /*5600*/  IMAD.MOV.U32 R11, RZ, RZ, -0x1 ;  /* 0xffffffffff0b7424 */ /* 0x000fe400078e00ff */
[----:B------:R-:W-:Y:S01]  /*5610*/  ISETP.NE.AND.EX P0, PT, R31, RZ, PT, P0 ;  /* 0x000000ff1f00720c */ /* 0x000fe20003f05300 */
[----:B------:R3:W4:Y:S01]  /*5620*/  F2I.U32.TRUNC.NTZ R19, R10 ;  /* 0x0000000a00137305 */ /* 0x000722000020f000 */
[----:B------:R-:W3:Y:S01]  /*5630*/  LDC R21, c[0x0][0x148] ;  /* 0x00005200ff157b82 */ /* 0x000ee20000000800 */
[----:B0-----:R-:W-:-:S02]  /*5640*/  SHF.R.U64 R18, R8, R14, R9 ;  /* 0x0000000e08127219 */ /* 0x001fc40000001209 */
[----:B------:R-:W-:-:S05]  /*5650*/  SHF.R.U32.HI R9, RZ, R14, R9 ;  /* 0x0000000eff097219 */ /* 0x000fca0000011609 */
[----:B------:R-:W0:Y:S01]  /*5660*/  LDC R22, c[0x0][0x600] ;  /* 0x00018000ff167b82 */ /* 0x000e220000000800 */
[-CC-:B-1----:R-:W-:Y:S02]  /*5670*/  SHF.R.U64 R16, R18, R26.reuse, R9.reuse ;  /* 0x0000001a12107219 */ /* 0x182fe40000001209 */
[----:B------:R-:W-:-:S05]  /*5680*/  SHF.R.U32.HI R9, RZ, R26, R9 ;  /* 0x0000001aff097219 */ /* 0x000fca0000011609 */
[----:B------:R-:W1:Y:S01]  /*5690*/  LDC R27, c[0x0][0x648] ;  /* 0x00019200ff1b7b82 */ /* 0x000e620000000800 */
[-CC-:B--2---:R-:W-:Y:S02]  /*56a0*/  SHF.R.U64 R20, R16, R28.reuse, R9.reuse ;  /* 0x0000001c10147219 */ /* 0x184fe40000001209 */
[-C--:B------:R-:W-:Y:S02]  /*56b0*/  SHF.L.U32 R11, R11, R28.reuse, RZ ;  /* 0x0000001c0b0b7219 */ /* 0x080fe400000006ff */
[-C--:B------:R-:W-:Y:S01]  /*56c0*/  SHF.R.U32.HI R9, RZ, R28.reuse, R9 ;  /* 0x0000001cff097219 */ /* 0x080fe20000011609 */
[----:B------:R-:W-:Y:S01]  /*56d0*/  IMAD.MOV.U32 R8, RZ, RZ, R20 ;  /* 0x000000ffff087224 */ /* 0x000fe200078e0014 */
[----:B------:R-:W-:Y:S01]  /*56e0*/  SHF.L.U32 R26, R13, R28, RZ ;  /* 0x0000001c0d1a7219 */ /* 0x000fe200000006ff */
[----:B------:R-:W2:Y:S01]  /*56f0*/  LDC R29, c[0x0][0x638] ;  /* 0x00018e00ff1d7b82 */ /* 0x000ea20000000800 */
[----:B------:R-:W-:-:S07]  /*5700*/  LOP3.LUT R25, RZ, R11, RZ, 0x33, !PT ;  /* 0x0000000bff197212 */ /* 0x000fce00078e33ff */
[----:B------:R-:W0:Y:S01]  /*5710*/  LDC R32, c[0x0][0x610] ;  /* 0x00018400ff207b82 */ /* 0x000e220000000800 */
[----:B----4-:R-:W-:Y:S05]  /*5720*/  @!P0 BRA `(.L_x_107) ;  /* 0x0000000000288947 */ /* 0x010fea0003800000 */
[----:B------:R-:W4:Y:S02]  /*5730*/  LDC R13, c[0x0][0x64c] ;  /* 0x00019300ff0d7b82 */ /* 0x000f240000000800 */
[----:B----4-:R-:W-:-:S05]  /*5740*/  IADD3 R13, P0, R20, R13, RZ ;  /* 0x0000000d140d7210 */ /* 0x010fca0007f1e0ff */
[----:B------:R-:W-:-:S04]  /*5750*/  IMAD.X R17, RZ, RZ, R9, P0 ;  /* 0x000000ffff117224 */ /* 0x000fc800000e0609 */
[----:B------:R-:W-:-:S04]  /*5760*/  IMAD.WIDE.U32 R8, R17, R30, RZ ;  /* 0x0000001e11087225 */ /* 0x000fc800078e00ff */
[----:B---3--:R-:W-:-:S04]  /*5770*/  IMAD.WIDE.U32 R10, P0, R13, R31, R8 ;  /* 0x0000001f0d0a7225 */ /* 0x008fc80007800008 */
[----:B------:R-:W-:-:S04]  /*5780*/  IMAD.WIDE.U32 R8, R13, R30, RZ ;  /* 0x0000001e0d087225 */ /* 0x000fc800078e00ff */
[----:B------:R-:W-:Y:S01]  /*5790*/  IMAD.X R15, RZ, RZ, RZ, P0 ;  /* 0x000000ffff0f7224 */ /* 0x000fe200000e06ff */
[----:B------:R-:W-:Y:S01]  /*57a0*/  IADD3 RZ, P0, R9, R10, RZ ;  /* 0x0000000a09ff7210 */ /* 0x000fe20007f1e0ff */
[----:B------:R-:W-:-:S04]  /*57b0*/  IMAD.MOV.U32 R14, RZ, RZ, R11 ;  /* 0x000000ffff0e7224 */ /* 0x000fc800078e000b */
[----:B------:R-:W-:-:S08]  /*57c0*/  IMAD.WIDE.U32.X R8, R17, R31, R14, P0 ;  /* 0x0000001f11087225 */ /* 0x000fd000000e040e */
.L_x_107:
[----:B-1----:R-:W-:Y:S01]  /*57d0*/  SHF.R.U64 R8, R8, R27, R9 ;  /* 0x0000001b08087219 */ /* 0x002fe20000001209 */
[----:B0-----:R-:W-:Y:S01]  /*57e0*/  VIADD R13, R22, 0xffffffff ;  /* 0xffffffff160d7836 */ /* 0x001fe20000000000 */
[----:B------:R-:W-:Y:S01]  /*57f0*/  LOP3.LUT R11, R16, R25, RZ, 0xc0, !PT ;  /* 0x00000019100b7212 */ /* 0x000fe200078ec0ff */
[----:B------:R-:W-:Y:S02]  /*5800*/  IMAD.MOV R19, RZ, RZ, -R19 ;  /* 0x000000ffff137224 */ /* 0x000fe400078e0a13 */
[----:B------:R-:W-:Y:S02]  /*5810*/  IMAD.MOV R9, RZ, RZ, -R8 ;  /* 0x000000ffff097224 */ /* 0x000fe400078e0a08 */
[----:B------:R-:W-:Y:S01]  /*5820*/  IMAD R26, R26, R8, R11 ;  /* 0x000000081a1a7224 */ /* 0x000fe200078e020b */
[----:B------:R-:W-:Y:S01]  /*5830*/  LOP3.LUT R11, R18, R13, RZ, 0xc0, !PT ;  /* 0x0000000d120b7212 */ /* 0x000fe200078ec0ff */
[----:B---3--:R-:W-:Y:S02]  /*5840*/  @P4 IMAD R23, R21, R19, R24 ;  /* 0x0000001315174224 */ /* 0x008fe400078e0218 */
[----:B--2---:R-:W-:-:S02]  /*5850*/  IMAD R8, R9, R29, R20 ;  /* 0x0000001d09087224 */ /* 0x004fc400078e0214 */
[----:B------:R-:W-:Y:S02]  /*5860*/  IMAD R26, R26, R32, R23 ;  /* 0x000000201a1a7224 */ /* 0x000fe400078e0217 */
[----:B------:R-:W-:Y:S02]  /*5870*/  IMAD R9, R8, R22, R11 ;  /* 0x0000001608097224 */ /* 0x000fe400078e020b */
[----:B------:R-:W-:-:S03]  /*5880*/  IMAD.MOV.U32 R10, RZ, RZ, 0x1 ;  /* 0x00000001ff0a7424 */ /* 0x000fc600078e00ff */
[----:B------:R-:W-:Y:S02]  /*5890*/  SEL R15, R9, R26, !P4 ;  /* 0x0000001a090f7207 */ /* 0x000fe40006000000 */
[----:B------:R-:W-:Y:S02]  /*58a0*/  PRMT R8, R10, 0x7610, R8 ;  /* 0x000076100a087816 */ /* 0x000fe40000000008 */
[----:B------:R-:W-:-:S07]  /*58b0*/  SEL R26, R26, R9, !P4 ;  /* 0x000000091a1a7207 */ /* 0x000fce0006000000 */
.L_x_105:
[----:B------:R-:W-:Y:S01]  /*58c0*/  LOP3.LUT P0, RZ, R8, 0xff, RZ, 0xc0, !PT ;  /* 0x000000ff08ff7812 */ /* 0x000fe2000780c0ff */
[----:B------:R-:W-:-:S12]  /*58d0*/  IMAD.MOV.U32 R71, RZ, RZ, R26 ;  /* 0x000000ffff477224 */ /* 0x000fd800078e001a */
[----:B------:R-:W-:Y:S05]  /*58e0*/  @P0 BRA `(.L_x_108) ;  /* 0xffffffbc00480947 */ /* 0x000fea000383ffff */
[----:B------:R-:W-:Y:S05]  /*58f0*/  EXIT ;  /* 0x000000000000794d */ /* 0x000fea0003800000 */
.L_x_8:
[----:B0-----:R-:W-:Y:S01]  /*5900*/  ULDC.64 UR4, c[0x0][0x650] ;  /* 0x0001940000047ab9 */ /* 0x001fe20000000a00 */
        /* <DEDUP_REMOVED lines=25> */
.L_x_110:
[----:B------:R-:W0:Y:S01]  /*5aa0*/  LDC.64 R28, c[0x0][0x640] ;  /* 0x00019000ff1c7b82 */ /* 0x000e220000000a00 */
[-CC-:B------:R-:W-:Y:S01]  /*5ab0*/  SHF.R.U64 R21, R16, R6.reuse, R17.reuse ;  /* 0x0000000610157219 */ /* 0x180fe20000001211 */
[----:B------:R-:W-:Y:S01]  /*5ac0*/  IMAD.MOV.U32 R31, RZ, RZ, 0x1 ;  /* 0x00000001ff1f7424 */ /* 0x000fe200078e00ff */
[----:B------:R-:W-:Y:S02]  /*5ad0*/  SHF.R.U32.HI R3, RZ, R6, R17 ;  /* 0x00000006ff037219 */ /* 0x000fe40000011611 */
[----:B------:R-:W-:-:S03]  /*5ae0*/  IADD3 R15, P0, RZ, -R21, RZ ;  /* 0x80000015ff0f7210 */ /* 0x000fc60007f1e0ff */
[----:B------:R-:W1:Y:S02]  /*5af0*/  LDC R14, c[0x0][0x618] ;  /* 0x00018600ff0e7b82 */ /* 0x000e640000000800 */
[----:B------:R-:W-:Y:S02]  /*5b00*/  IMAD.X R3, RZ, RZ, ~R3, P0 ;  /* 0x000000ffff037224 */ /* 0x000fe400000e0e03 */
[----:B------:R-:W-:-:S04]  /*5b10*/  IMAD.WIDE.U32 R12, R15, R22, R4 ;  /* 0x000000160f0c7225 */ /* 0x000fc800078e0004 */
[----:B------:R-:W2:Y:S01]  /*5b20*/  LDC R16, c[0x0][0x608] ;  /* 0x00018200ff107b82 */ /* 0x000ea20000000800 */
[----:B------:R-:W-:-:S04]  /*5b30*/  IMAD R6, R3, R22, RZ ;  /* 0x0000001603067224 */ /* 0x000fc800078e02ff */
[----:B------:R-:W-:-:S03]  /*5b40*/  IMAD R3, R15, R23, R6 ;  /* 0x000000170f037224 */ /* 0x000fc600078e0206 */
[----:B------:R-:W3:Y:S01]  /*5b50*/  LDC R26, c[0x0][0x658] ;  /* 0x00019600ff1a7b82 */ /* 0x000ee20000000800 */
[----:B------:R-:W-:Y:S01]  /*5b60*/  IMAD.IADD R3, R13, 0x1, R3 ;  /* 0x000000010d037824 */ /* 0x000fe200078e0203 */
[----:B0-----:R-:W-:Y:S01]  /*5b70*/  ISETP.NE.U32.AND P0, PT, R28, RZ, PT ;  /* 0x000000ff1c00720c */ /* 0x001fe20003f05070 */
[----:B------:R-:W-:-:S03]  /*5b80*/  IMAD.MOV.U32 R13, RZ, RZ, -0x1 ;  /* 0xffffffffff0d7424 */ /* 0x000fc600078e00ff */
        /* <DEDUP_REMOVED lines=25> */
.L_x_111:
[----:B-1----:R-:W-:Y:S01]  /*5d20*/  SHF.R.U64 R6, R12, R25, R13 ;  /* 0x000000190c067219 */ /* 0x002fe2000000120d */
[----:B0-----:R-:W-:Y:S01]  /*5d30*/  VIADD R13, R24, 0xffffffff ;  /* 0xffffffff180d7836 */ /* 0x001fe20000000000 */
[----:B------:R-:W-:Y:S01]  /*5d40*/  SHF.L.U32 R9, R31, R26, RZ ;  /* 0x0000001a1f097219 */ /* 0x000fe200000006ff */
[----:B------:R-:W-:Y:S01]  /*5d50*/  @P4 IMAD R10, R11, R20, R8 ;  /* 0x000000140b0a4224 */ /* 0x000fe200078e0208 */
[----:B------:R-:W-:Y:S01]  /*5d60*/  LOP3.LUT R3, R22, R33, RZ, 0xc0, !PT ;  /* 0x0000002116037212 */ /* 0x000fe200078ec0ff */
[----:B------:R-:W-:Y:S01]  /*5d70*/  IMAD.MOV R12, RZ, RZ, -R6 ;  /* 0x000000ffff0c7224 */ /* 0x000fe200078e0a06 */
[----:B------:R-:W-:Y:S01]  /*5d80*/  LOP3.LUT R18, R18, R13, RZ, 0xc0, !PT ;  /* 0x0000000d12127212 */ /* 0x000fe200078ec0ff */
[----:B------:R-:W-:Y:S02]  /*5d90*/  IMAD.MOV.U32 R17, RZ, RZ, R21 ;  /* 0x000000ffff117224 */ /* 0x000fe400078e0015 */
[----:B------:R-:W-:Y:S02]  /*5da0*/  IMAD R9, R9, R6, R3 ;  /* 0x0000000609097224 */ /* 0x000fe400078e0203 */
[----:B--2---:R-:W-:-:S02]  /*5db0*/  IMAD R3, R12, R27, R23 ;  /* 0x0000001b0c037224 */ /* 0x004fc400078e0217 */
[----:B---3--:R-:W-:Y:S02]  /*5dc0*/  IMAD R10, R9, R30, R10 ;  /* 0x0000001e090a7224 */ /* 0x008fe400078e020a */
[----:B------:R-:W-:Y:S02]  /*5dd0*/  IMAD.MOV.U32 R6, RZ, RZ, 0x1 ;  /* 0x00000001ff067424 */ /* 0x000fe400078e00ff */
[----:B------:R-:W-:-:S03]  /*5de0*/  IMAD R9, R3, R24, R18 ;  /* 0x0000001803097224 */ /* 0x000fc600078e0212 */
[----:B------:R-:W-:Y:S02]  /*5df0*/  PRMT R3, R6, 0x7610, R3 ;  /* 0x0000761006037816 */ /* 0x000fe40000000003 */
[----:B------:R-:W-:Y:S02]  /*5e00*/  SEL R6, R9, R10, !P4 ;  /* 0x0000000a09067207 */ /* 0x000fe40006000000 */
[----:B------:R-:W-:-:S07]  /*5e10*/  SEL R18, R10, R9, !P4 ;  /* 0x000000090a127207 */ /* 0x000fce0006000000 */
.L_x_109:
[----:B------:R-:W-:-:S08]  /*5e20*/  NOP ;  /* 0x0000000000007918 */ /* 0x000fd00000000000 */
[----:B------:R-:W0:-:S00]  /*5e30*/  USETMAXREG.DEALLOC.CTAPOOL 0x28 ;  /* 0x00000028000079c8 */ /* 0x000e0000080e0500 */
[----:B0-----:R-:W-:-:S13]  /*5e40*/  ISETP.NE.AND P0, PT, R7, RZ, PT ;  /* 0x000000ff0700720c */ /* 0x001fda0003f05270 */
[----:B------:R-:W-:Y:S05]  /*5e50*/  @P0 EXIT ;  /* 0x000000000000094d */ /* 0x000fea0003800000 */
[----:B------:R-:W-:Y:S01]  /*5e60*/  LOP3.LUT P0, RZ, R3, 0xff, RZ, 0xc0, !PT ;  /* 0x000000ff03ff7812 */ /* 0x000fe2000780c0ff */
[----:B------:R-:W-:Y:S02]  /*5e70*/  IMAD.MOV.U32 R3, RZ, RZ, 0x1 ;  /* 0x00000001ff037424 */ /* 0x000fe400078e00ff */
[----:B------:R-:W-:-:S10]  /*5e80*/  IMAD.MOV.U32 R15, RZ, RZ, RZ ;  /* 0x000000ffff0f7224 */ /* 0x000fd400078e00ff */
[----:B------:R-:W-:Y:S05]  /*5e90*/  @!P0 BRA `(.L_x_112) ;  /* 0x0000000c00448947 */ /* 0x000fea0003800000 */
[----:B------:R-:W0:Y:S01]  /*5ea0*/  LDC R3, c[0x0][0x28c] ;  /* 0x0000a300ff037b82 */ /* 0x000e220000000800 */
[----:B------:R-:W1:Y:S01]  /*5eb0*/  S2R R12, SR_CgaCtaId ;  /* 0x00000000000c7919 */ /* 0x000e620000008800 */
[----:B------:R-:W-:Y:S01]  /*5ec0*/  ULDC UR5, c[0x0][0x658] ;  /* 0x0001960000057ab9 */ /* 0x000fe20000000800 */
[----:B------:R-:W-:Y:S01]  /*5ed0*/  UMOV UR7, 0xffffffff ;  /* 0xffffffff00077882 */ /* 0x000fe20000000000 */
[----:B------:R-:W-:Y:S01]  /*5ee0*/  ULDC UR6, c[0x0][0xc] ;  /* 0x0000030000067ab9 */ /* 0x000fe20000000800 */
[----:B------:R-:W-:Y:S01]  /*5ef0*/  USHF.L.U32 UR8, UR7, UR5, URZ ;  /* 0x0000000507087299 */ /* 0x000fe2000800063f */
[----:B------:R-:W-:Y:S01]  /*5f00*/  BSSY B0, `(.L_x_112) ;  /* 0x00000ca000007945 */ /* 0x000fe20003800000 */
[----:B------:R-:W-:Y:S01]  /*5f10*/  UMOV UR9, 0x1 ;  /* 0x0000000100097882 */ /* 0x000fe20000000000 */
[----:B------:R-:W-:Y:S01]  /*5f20*/  ULDC UR7, c[0x0][0x10] ;  /* 0x0000040000077ab9 */ /* 0x000fe20000000800 */
[----:B------:R-:W-:Y:S01]  /*5f30*/  USHF.L.U32 UR18, UR9, UR5, URZ ;  /* 0x0000000509127299 */ /* 0x000fe2000800063f */
[----:B------:R-:W-:Y:S01]  /*5f40*/  IMAD.MOV.U32 R16, RZ, RZ, 0x1 ;  /* 0x00000001ff107424 */ /* 0x000fe200078e00ff */
[----:B------:R-:W-:Y:S01]  /*5f50*/  UIMAD.WIDE.U32 UR6, UR6, UR7, URZ ;  /* 0x00000007060672a5 */ /* 0x000fe2000f8e003f */
[----:B------:R-:W-:Y:S01]  /*5f60*/  LOP3.LUT R14, R2, 0x2, RZ, 0xfc, !PT ;  /* 0x00000002020e7812 */ /* 0x000fe200078efcff */
[----:B------:R-:W-:Y:S01]  /*5f70*/  ULDC UR5, c[0x0][0x14] ;  /* 0x0000050000057ab9 */ /* 0x000fe20000000800 */
[----:B------:R-:W-:Y:S01]  /*5f80*/  IMAD.MOV.U32 R15, RZ, RZ, RZ ;  /* 0x000000ffff0f7224 */ /* 0x000fe200078e00ff */
[----:B------:R-:W-:-:S02]  /*5f90*/  UIMAD.WIDE.U32 UR20, UR6, UR5, URZ ;  /* 0x00000005061472a5 */ /* 0x000fc4000f8e003f */
[----:B------:R-:W-:Y:S01]  /*5fa0*/  UIMAD UR13, UR7, UR5, URZ ;  /* 0x00000005070d72a4 */ /* 0x000fe2000f8e023f */
[----:B------:R-:W-:Y:S01]  /*5fb0*/  ULDC UR4, c[0x0][0x600] ;  /* 0x0001800000047ab9 */ /* 0x000fe20000000800 */
[----:B------:R-:W-:Y:S02]  /*5fc0*/  ULOP3.LUT UR17, URZ, UR8, URZ, 0x33, !UPT ;  /* 0x000000083f117292 */ /* 0x000fe4000f8e333f */
[----:B------:R-:W-:Y:S01]  /*5fd0*/  UIADD3 UR4, UR4, -0x1, URZ ;  /* 0xffffffff04047890 */ /* 0x000fe2000fffe03f */
[----:B0-----:R-:W-:Y:S01]  /*5fe0*/  VIADD R3, R3, 0x1f ;  /* 0x0000001f03037836 */ /* 0x001fe20000000000 */
[----:B------:R-:W-:Y:S01]  /*5ff0*/  UIADD3 UR13, UR21, UR13, URZ ;  /* 0x0000000d150d7290 */ /* 0x000fe2000fffe03f */
[----:B------:R-:W-:-:S03]  /*6000*/  ULDC.64 UR22, c[0x0][0x198] ;  /* 0x0000660000167ab9 */ /* 0x000fc60000000a00 */
[----:B------:R-:W-:-:S04]  /*6010*/  SHF.R.S32.HI R8, RZ, 0x1f, R3 ;  /* 0x0000001fff087819 */ /* 0x000fc80000011403 */
[----:B------:R-:W-:Y:S01]  /*6020*/  LEA.HI R8, R8, R3, RZ, 0x5 ;  /* 0x0000000308087211 */ /* 0x000fe200078f28ff */
[C---:B-1----:R-:W-:Y:S02]  /*6030*/  IMAD.SHL.U32 R11, R12.reuse, 0x8, RZ ;  /* 0x000000080c0b7824 */ /* 0x042fe400078e00ff */
[----:B------:R-:W-:Y:S01]  /*6040*/  IMAD.SHL.U32 R12, R12, 0x100, RZ ;  /* 0x000001000c0c7824 */ /* 0x000fe200078e00ff */
[----:B------:R-:W-:Y:S01]  /*6050*/  SHF.R.S32.HI R10, RZ, 0x5, R8 ;  /* 0x00000005ff0a7819 */ /* 0x000fe20000011408 */
[----:B------:R-:W-:Y:S01]  /*6060*/  IMAD.MOV.U32 R3, RZ, RZ, 0x1 ;  /* 0x00000001ff037424 */ /* 0x000fe200078e00ff */
[----:B------:R-:W-:Y:S02]  /*6070*/  LOP3.LUT R11, R11, 0x38, RZ, 0xc0, !PT ;  /* 0x000000380b0b7812 */ /* 0x000fe400078ec0ff */
[----:B------:R-:W-:Y:S01]  /*6080*/  LOP3.LUT R12, R12, 0x700, RZ, 0xc0, !PT ;  /* 0x000007000c0c7812 */ /* 0x000fe200078ec0ff */
[----:B------:R-:W-:-:S07]  /*6090*/  VIADD R13, R10, 0x1 ;  /* 0x000000010a0d7836 */ /* 0x000fce0000000000 */
.L_x_123:
[----:B------:R-:W-:-:S03]  /*60a0*/  UMOV UR5, 0xffffffff ;  /* 0xffffffff00057882 */ /* 0x000fc60000000000 */
[----:B------:R-:W-:Y:S05]  /*60b0*/  BRA.DIV UR5, `(.L_x_113) ;  /* 0x0000002205507947 */ /* 0x000fea000b800000 */
[----:B------:R-:W-:-:S13]  /*60c0*/  ELECT P0, URZ, PT ;  /* 0x00000000003f782f */ /* 0x000fda0003800000 */
.L_x_167:
[----:B------:R-:W0:Y:S01]  /*60d0*/  LDC R7, c[0x0][0x28c] ;  /* 0x0000a300ff077b82 */ /* 0x000e220000000800 */
[----:B------:R-:W-:Y:S01]  /*60e0*/  BSSY B1, `(.L_x_114) ;  /* 0x0000038000017945 */ /* 0x000fe20003800000 */
[----:B0-----:R-:W-:-:S13]  /*60f0*/  ISETP.LT.OR P0, PT, R7, 0x1, !P0 ;  /* 0x000000010700780c */ /* 0x001fda0004701670 */
[----:B------:R-:W-:Y:S05]  /*6100*/  @P0 BRA `(.L_x_115) ;  /* 0x0000000000d40947 */ /* 0x000fea0003800000 */
[----:B------:R-:W-:Y:S02]  /*6110*/  IMAD R20, R6, 0x40, R11 ;  /* 0x0000004006147824 */ /* 0x000fe400078e020b */
[----:B------:R-:W-:Y:S02]  /*6120*/  IMAD.SHL.U32 R19, R18, 0x80, RZ ;  /* 0x0000008012137824 */ /* 0x000fe400078e00ff */
[----:B------:R-:W-:Y:S02]  /*6130*/  IMAD.MOV.U32 R23, RZ, RZ, RZ ;  /* 0x000000ffff177224 */ /* 0x000fe400078e00ff */
[----:B------:R-:W-:Y:S02]  /*6140*/  IMAD.MOV.U32 R6, RZ, RZ, R13 ;  /* 0x000000ffff067224 */ /* 0x000fe400078e000d */
[----:B------:R-:W-:Y:S02]  /*6150*/  IMAD.MOV.U32 R7, RZ, RZ, R3 ;  /* 0x000000ffff077224 */ /* 0x000fe400078e0003 */
[----:B------:R-:W-:-:S07]  /*6160*/  IMAD.MOV.U32 R9, RZ, RZ, R15 ;  /* 0x000000ffff097224 */ /* 0x000fce00078e000f */
.L_x_118:
[----:B------:R-:W0:Y:S01]  /*6170*/  S2R R21, SR_CgaCtaId ;  /* 0x0000000000157919 */ /* 0x000e220000008800 */
[----:B------:R-:W-:Y:S02]  /*6180*/  MOV R8, 0x400 ;  /* 0x0000040000087802 */ /* 0x000fe40000000f00 */
[----:B------:R-:W-:-:S13]  /*6190*/  LOP3.LUT P1, RZ, R0, 0x7f, RZ, 0xc0, !PT ;  /* 0x0000007f00ff7812 */ /* 0x000fda000782c0ff */
[----:B------:R-:W1:Y:S01]  /*61a0*/  @!P1 LDC R18, c[0x0][0x500] ;  /* 0x00014000ff129b82 */ /* 0x000e620000000800 */
[----:B0-----:R-:W-:Y:S02]  /*61b0*/  LEA R22, R21, R8, 0x18 ;  /* 0x0000000815167211 */ /* 0x001fe400078ec0ff */
[----:B------:R-:W-:-:S03]  /*61c0*/  SHF.L.U32 R8, R7, 0x1f, RZ ;  /* 0x0000001f07087819 */ /* 0x000fc600000006ff */
[----:B------:R-:W-:-:S04]  /*61d0*/  IMAD R21, R9, 0x8, R22 ;  /* 0x0000000809157824 */ /* 0x000fc800078e0216 */
[----:B------:R-:W0:Y:S02]  /*61e0*/  SYNCS.PHASECHK.TRANS64.TRYWAIT P0, [R21+URZ+0x128], R8 ;  /* 0x00012808150075a7 */ /* 0x000e24000800017f */
[----:B01----:R-:W-:Y:S05]  /*61f0*/  @!P0 BRA `(.L_x_116) ;  /* 0x0000002000208947 */ /* 0x003fea0003800000 */
.L_x_168:
[----:B0-----:R-:W-:Y:S01]  /*6200*/  PRMT R8, R14, 0x9910, RZ ;  /* 0x000099100e087816 */ /* 0x001fe200000000ff */
[----:B------:R0:W-:Y:S03]  /*6210*/  @!P1 SYNCS.ARRIVE.TRANS64 RZ, [R21+URZ], R18 ;  /* 0x0000001215ff99a7 */ /* 0x0001e6000800003f */
[----:B------:R-:W-:-:S13]  /*6220*/  ISETP.NE.AND P0, PT, R8, 0x2, PT ;  /* 0x000000020800780c */ /* 0x000fda0003f05270 */
[----:B0-----:R-:W-:Y:S05]  /*6230*/  @P0 BRA `(.L_x_117) ;  /* 0x0000000000040947 */ /* 0x001fea0003800000 */
[----:B------:R-:W-:Y:S01]  /*6240*/  BPT.TRAP 0x1 ;  /* 0x000000040000795c */ /* 0x000fe20000300000 */
.L_x_117:
[----:B------:R-:W-:Y:S01]  /*6250*/  R2UR UR16, R22 ;  /* 0x00000000161072ca */ /* 0x000fe200000e0000 */
[----:B------:R-:W-:Y:S01]  /*6260*/  IMAD R22, R9, 0x1000, R22 ;  /* 0x0000100009167824 */ /* 0x000fe200078e0216 */
[----:B------:R-:W-:Y:S01]  /*6270*/  R2UR UR9, R21 ;  /* 0x00000000150972ca */ /* 0x000fe200000e0000 */
[----:B------:R-:W-:Y:S01]  /*6280*/  IMAD R8, R9, 0x800, R12 ;  /* 0x0000080009087824 */ /* 0x000fe200078e020c */
[----:B------:R-:W-:Y:S01]  /*6290*/  UIADD3 UR6, UP0, UR22, 0xf0, URZ ;  /* 0x000000f016067890 */ /* 0x000fe2000ff1e03f */
[----:B------:R-:W-:Y:S01]  /*62a0*/  VIADD R6, R6, 0xffffffff ;  /* 0xffffffff06067836 */ /* 0x000fe20000000000 */
[----:B------:R-:W-:Y:S01]  /*62b0*/  R2UR UR5, R22 ;  /* 0x00000000160572ca */ /* 0x000fe200000e0000 */
[----:B------:R-:W-:Y:S01]  /*62c0*/  UIADD3 UR24, UP1, UR22, 0x1f0, URZ ;  /* 0x000001f016187890 */ /* 0x000fe2000ff3e03f */
[----:B------:R-:W-:Y:S01]  /*62d0*/  R2UR UR8, R8 ;  /* 0x00000000080872ca */ /* 0x000fe200000e0000 */
[----:B------:R-:W-:Y:S01]  /*62e0*/  UIADD3.X UR7, URZ, UR23, URZ, UP0, !UPT ;  /* 0x000000173f077290 */ /* 0x000fe200087fe43f */
[----:B------:R-:W-:Y:S01]  /*62f0*/  R2UR UR11, R19 ;  /* 0x00000000130b72ca */ /* 0x000fe200000e0000 */
[----:B------:R-:W-:Y:S01]  /*6300*/  VIADD R9, R9, 0x1 ;  /* 0x0000000109097836 */ /* 0x000fe20000000000 */
[----:B------:R-:W-:Y:S01]  /*6310*/  R2UR UR10, R23 ;  /* 0x00000000170a72ca */ /* 0x000fe200000e0000 */
[----:B------:R-:W-:Y:S01]  /*6320*/  UIADD3.X UR25, URZ, UR23, URZ, UP1, !UPT ;  /* 0x000000173f197290 */ /* 0x000fe20008ffe43f */
[----:B------:R-:W-:Y:S01]  /*6330*/  R2UR UR12, R17 ;  /* 0x00000000110c72ca */ /* 0x000fe200000e0000 */
[----:B------:R-:W-:Y:S01]  /*6340*/  UMOV UR14, 0x0 ;  /* 0x00000000000e7882 */ /* 0x000fe20000000000 */
[----:B------:R-:W-:Y:S01]  /*6350*/  R2UR UR19, R20 ;  /* 0x00000000141372ca */ /* 0x000fe200000e0000 */
[----:B------:R-:W-:Y:S01]  /*6360*/  UMOV UR15, 0x10000000 ;  /* 0x10000000000f7882 */ /* 0x000fe20000000000 */
[----:B------:R-:W-:Y:S01]  /*6370*/  ISETP.GT.AND P1, PT, R6, 0x1, PT ;  /* 0x000000010600780c */ /* 0x000fe20003f24270 */
[----:B------:R-:W-:Y:S01]  /*6380*/  UIADD3 UR5, UR5, 0x300, URZ ;  /* 0x0000030005057890 */ /* 0x000fe2000fffe03f */
[----:B------:R-:W-:Y:S01]  /*6390*/  ISETP.NE.AND P0, PT, R9, 0x25, PT ;  /* 0x000000250900780c */ /* 0x000fe20003f05270 */
[----:B------:R-:W-:Y:S01]  /*63a0*/  UIADD3 UR16, UR16, 0x25300, UR8 ;  /* 0x0002530010107890 */ /* 0x000fe2000fffe008 */
[----:B------:R-:W-:Y:S01]  /*63b0*/  VIADD R23, R23, 0x20 ;  /* 0x0000002017177836 */ /* 0x000fe20000000000 */
[----:B------:R-:W-:Y:S01]  /*63c0*/  UMOV UR26, 0xff0000 ;  /* 0x00ff0000001a7882 */ /* 0x000fe20000000000 */
[----:B------:R-:W-:-:S02]  /*63d0*/  SEL R8, RZ, 0x1, P0 ;  /* 0x00000001ff087807 */ /* 0x000fc40000000000 */
[----:B------:R-:W-:Y:S01]  /*63e0*/  UMOV UR8, UR5 ;  /* 0x0000000500087c82 */ /* 0x000fe20008000000 */
[----:B------:R-:W-:Y:S01]  /*63f0*/  SEL R9, R9, RZ, P0 ;  /* 0x000000ff09097207 */ /* 0x000fe20000000000 */
[----:B------:R0:W-:Y:S01]  /*6400*/  UTMALDG.3D [UR8], [UR6], desc[UR14] ;  /* 0x00000e08060075b4 */ /* 0x0001e20008011000 */
[----:B------:R-:W-:Y:S01]  /*6410*/  LOP3.LUT R7, R7, R8, RZ, 0x3c, !PT ;  /* 0x0000000807077212 */ /* 0x000fe200078e3cff */
[----:B0-----:R-:W-:Y:S01]  /*6420*/  UMOV UR11, UR19 ;  /* 0x00000013000b7c82 */ /* 0x001fe20008000000 */
[----:B------:R-:W-:Y:S02]  /*6430*/  UMOV UR8, UR16 ;  /* 0x0000001000087c82 */ /* 0x000fe40008000000 */
[----:B------:R0:W-:Y:S02]  /*6440*/  UTMALDG.3D.MULTICAST [UR8], [UR24], UR26, desc[UR14] ;  /* 0x00000e08180073b4 */ /* 0x0001e4000801181a */
[----:B0-----:R-:W-:Y:S05]  /*6450*/  @P1 BRA `(.L_x_118) ;  /* 0xfffffffc00441947 */ /* 0x001fea000383ffff */
.L_x_115:
[----:B------:R-:W-:Y:S05]  /*6460*/  BSYNC B1 ;  /* 0x0000000000017941 */ /* 0x000fea0003800000 */
.L_x_114:
[----:B------:R-:W-:Y:S01]  /*6470*/  LOP3.LUT P1, RZ, R16, 0xff, RZ, 0xc0, !PT ;  /* 0x000000ff10ff7812 */ /* 0x000fe2000782c0ff */
[C---:B------:R-:W-:Y:S01]  /*6480*/  IMAD.IADD R15, R10.reuse, 0x1, R15 ;  /* 0x000000010a0f7824 */ /* 0x040fe200078e020f */
[----:B------:R-:W-:Y:S01]  /*6490*/  ULDC.64 UR6, c[0x0][0x650] ;  /* 0x0001940000067ab9 */ /* 0x000fe20000000a00 */
[C---:B------:R-:W-:Y:S01]  /*64a0*/  ISETP.GE.U32.AND P2, PT, R10.reuse, 0x25, PT ;  /* 0x000000250a00780c */ /* 0x040fe20003f46070 */
[----:B------:R-:W-:Y:S01]  /*64b0*/  BSSY B1, `(.L_x_119) ;  /* 0x000006c000017945 */ /* 0x000fe20003800000 */
[C---:B------:R-:W-:Y:S01]  /*64c0*/  IMAD.WIDE.U32 R6, R15.reuse, -0x45306eb3, RZ ;  /* 0xbacf914d0f067825 */ /* 0x040fe200078e00ff */
[----:B------:R-:W-:Y:S02]  /*64d0*/  ISETP.GT.U32.AND P0, PT, R15, 0x24, PT ;  /* 0x000000240f00780c */ /* 0x000fe40003f04070 */
[----:B------:R-:W-:Y:S01]  /*64e0*/  PRMT R16, RZ, 0x7610, R16 ;  /* 0x00007610ff107816 */ /* 0x000fe20000000010 */
[----:B------:R-:W-:Y:S01]  /*64f0*/  IMAD.MOV.U32 R18, RZ, RZ, -0x1 ;  /* 0xffffffffff127424 */ /* 0x000fe200078e00ff */
[----:B------:R-:W-:Y:S01]  /*6500*/  ISETP.LT.U32.AND P0, PT, R10, 0x25, P0 ;  /* 0x000000250a00780c */ /* 0x000fe20000701070 */
[----:B------:R-:W-:-:S02]  /*6510*/  IMAD.MOV.U32 R17, RZ, RZ, -0x1 ;  /* 0xffffffffff117424 */ /* 0x000fc400078e00ff */
[----:B------:R-:W0:Y:S01]  /*6520*/  @P1 S2R R9, SR_CgaCtaId ;  /* 0x0000000000091919 */ /* 0x000e220000008800 */
[----:B------:R-:W-:Y:S02]  /*6530*/  SEL R6, RZ, 0x1, !P0 ;  /* 0x00000001ff067807 */ /* 0x000fe40004000000 */
[----:B------:R-:W-:Y:S02]  /*6540*/  IADD3 R4, P0, R4, UR20, RZ ;  /* 0x0000001404047c10 */ /* 0x000fe4000ff1e0ff */
[----:B------:R-:W-:Y:S02]  /*6550*/  @P1 MOV R8, 0x400 ;  /* 0x0000040000081802 */ /* 0x000fe40000000f00 */
[----:B------:R-:W-:Y:S02]  /*6560*/  IADD3.X R5, R5, UR13, RZ, P0, !PT ;  /* 0x0000000d05057c10 */ /* 0x000fe400087fe4ff */
[----:B------:R-:W-:Y:S02]  /*6570*/  ISETP.GE.U32.AND P0, PT, R4, UR6, PT ;  /* 0x0000000604007c0c */ /* 0x000fe4000bf06070 */
[----:B------:R-:W-:-:S02]  /*6580*/  LOP3.LUT R3, R3, R6, RZ, 0x3c, !PT ;  /* 0x0000000603037212 */ /* 0x000fc400078e3cff */
[----:B------:R-:W-:Y:S02]  /*6590*/  ISETP.GE.U32.AND.EX P0, PT, R5, UR7, PT, P0 ;  /* 0x0000000705007c0c */ /* 0x000fe4000bf06100 */
[----:B0-----:R-:W-:Y:S01]  /*65a0*/  @P1 LEA R8, R9, R8, 0x18 ;  /* 0x0000000809081211 */ /* 0x001fe200078ec0ff */
[----:B------:R-:W-:-:S03]  /*65b0*/  IMAD.IADD R9, R15, 0x1, -R7 ;  /* 0x000000010f097824 */ /* 0x000fc600078e0a07 */
[----:B------:R0:W-:Y:S02]  /*65c0*/  @P1 SYNCS.ARRIVE.TRANS64.A1T0 RZ, [R8+URZ+0x268], RZ ;  /* 0x000268ff08ff19a7 */ /* 0x0001e4000810003f */
[----:B------:R-:W-:Y:S02]  /*65d0*/  LEA.HI R9, R9, R7, RZ, 0x1f ;  /* 0x0000000709097211 */ /* 0x000fe400078ff8ff */
[----:B------:R-:W-:Y:S02]  /*65e0*/  PRMT R7, RZ, 0x7610, R7 ;  /* 0x00007610ff077816 */ /* 0x000fe40000000007 */
[----:B------:R-:W-:-:S04]  /*65f0*/  SHF.R.U32.HI R6, RZ, 0x5, R9 ;  /* 0x00000005ff067819 */ /* 0x000fc80000011609 */
[----:B------:R-:W-:Y:S01]  /*6600*/  @P2 LOP3.LUT R3, R3, 0x1, R6, 0x78, !PT ;  /* 0x0000000103032812 */ /* 0x000fe200078e7806 */
[----:B------:R-:W-:Y:S02]  /*6610*/  IMAD R15, R6, -0x25, R15 ;  /* 0xffffffdb060f7824 */ /* 0x000fe400078e020f */
[----:B------:R-:W-:Y:S01]  /*6620*/  IMAD.MOV.U32 R6, RZ, RZ, -0x1 ;  /* 0xffffffffff067424 */ /* 0x000fe200078e00ff */
[----:B0-----:R-:W-:Y:S06]  /*6630*/  @P0 BRA `(.L_x_120) ;  /* 0x00000004004c0947 */ /* 0x001fec0003800000 */
[----:B------:R-:W0:Y:S01]  /*6640*/  S2R R18, SR_CTAID.X ;  /* 0x0000000000127919 */ /* 0x000e220000002500 */
[----:B------:R-:W-:Y:S01]  /*6650*/  ULDC.64 UR6, c[0x0][0x628] ;  /* 0x00018a0000067ab9 */ /* 0x000fe20000000a00 */
[----:B------:R-:W-:Y:S01]  /*6660*/  ULDC UR8, c[0x0][0x630] ;  /* 0x00018c0000087ab9 */ /* 0x000fe20000000800 */
[----:B------:R-:W-:Y:S01]  /*6670*/  ISETP.NE.U32.AND P0, PT, RZ, UR6, PT ;  /* 0x00000006ff007c0c */ /* 0x000fe2000bf05070 */
[----:B------:R-:W1:Y:S01]  /*6680*/  S2R R19, SR_CTAID.Y ;  /* 0x0000000000137919 */ /* 0x000e620000002600 */
[----:B------:R-:W-:Y:S01]  /*6690*/  ULDC UR9, c[0x0][0x150] ;  /* 0x0000540000097ab9 */ /* 0x000fe20000000800 */
[----:B------:R-:W-:Y:S01]  /*66a0*/  IMAD.MOV.U32 R6, RZ, RZ, R4 ;  /* 0x000000ffff067224 */ /* 0x000fe200078e0004 */
[----:B------:R-:W-:Y:S01]  /*66b0*/  ISETP.NE.AND.EX P0, PT, RZ, UR7, PT, P0 ;  /* 0x00000007ff007c0c */ /* 0x000fe2000bf05300 */
[----:B------:R-:W-:Y:S01]  /*66c0*/  IMAD.MOV.U32 R7, RZ, RZ, R5 ;  /* 0x000000ffff077224 */ /* 0x000fe200078e0005 */
[----:B0-----:R-:W-:-:S11]  /*66d0*/  I2FP.F32.U32 R20, R18 ;  /* 0x0000001200147245 */ /* 0x001fd60000201000 */
[----:B------:R-:W-:Y:S05]  /*66e0*/  @!P0 BRA `(.L_x_121) ;  /* 0x0000000000288947 */ /* 0x000fea0003800000 */
[----:B------:R-:W-:Y:S02]  /*66f0*/  ULDC UR5, c[0x0][0x634] ;  /* 0x00018d0000057ab9 */ /* 0x000fe40000000800 */
[----:B------:R-:W-:-:S05]  /*6700*/  IADD3 R7, P0, R4, UR5, RZ ;  /* 0x0000000504077c10 */ /* 0x000fca000ff1e0ff */
[----:B------:R-:W-:-:S04]  /*6710*/  IMAD.X R17, RZ, RZ, R5, P0 ;  /* 0x000000ffff117224 */ /* 0x000fc800000e0605 */
[----:B------:R-:W-:-:S04]  /*6720*/  IMAD.WIDE.U32 R8, R17, UR6, RZ ;  /* 0x0000000611087c25 */ /* 0x000fc8000f8e00ff */
[----:B------:R-:W-:-:S04]  /*6730*/  IMAD.WIDE.U32 R8, P0, R7, UR7, R8 ;  /* 0x0000000707087c25 */ /* 0x000fc8000f800008 */
[----:B------:R-:W-:-:S04]  /*6740*/  IMAD.WIDE.U32 R6, R7, UR6, RZ ;  /* 0x0000000607067c25 */ /* 0x000fc8000f8e00ff */
[----:B------:R-:W-:Y:S01]  /*6750*/  IMAD.MOV.U32 R6, RZ, RZ, R9 ;  /* 0x000000ffff067224 */ /* 0x000fe200078e0009 */
[----:B------:R-:W-:Y:S01]  /*6760*/  IADD3 RZ, P1, R7, R8, RZ ;  /* 0x0000000807ff7210 */ /* 0x000fe20007f3e0ff */
[----:B------:R-:W-:-:S04]  /*6770*/  IMAD.X R7, RZ, RZ, RZ, P0 ;  /* 0x000000ffff077224 */ /* 0x000fc800000e06ff */
[----:B------:R-:W-:-:S08]  /*6780*/  IMAD.WIDE.U32.X R6, R17, UR7, R6, P1 ;  /* 0x0000000711067c25 */ /* 0x000fd000088e0406 */
.L_x_121:
[--C-:B------:R-:W-:Y:S01]  /*6790*/  SHF.R.U64 R17, R6, UR8, R7.reuse ;  /* 0x0000000806117c19 */ /* 0x100fe20008001207 */
[----:B------:R-:W-:Y:S01]  /*67a0*/  FMUL R20, R20, UR9 ;  /* 0x0000000914147c20 */ /* 0x000fe20008400000 */
[----:B------:R-:W0:Y:S01]  /*67b0*/  LDC R21, c[0x0][0x144] ;  /* 0x00005100ff157b82 */ /* 0x000e220000000800 */
[----:B-1----:R-:W-:Y:S01]  /*67c0*/  I2FP.F32.U32 R8, R19 ;  /* 0x0000001300087245 */ /* 0x002fe20000201000 */
[----:B------:R-:W-:Y:S01]  /*67d0*/  ULDC UR5, c[0x0][0x154] ;  /* 0x0000550000057ab9 */ /* 0x000fe20000000800 */
[----:B------:R-:W-:Y:S01]  /*67e0*/  SHF.R.U32.HI R6, RZ, UR8, R7 ;  /* 0x00000008ff067c19 */ /* 0x000fe20008011607 */
[----:B------:R-:W-:Y:S01]  /*67f0*/  ULDC.64 UR6, c[0x0][0x620] ;  /* 0x0001880000067ab9 */ /* 0x000fe20000000a00 */
[----:B------:R-:W-:Y:S01]  /*6800*/  IADD3 R7, P0, RZ, -R17, RZ ;  /* 0x80000011ff077210 */ /* 0x000fe20007f1e0ff */
[----:B------:R-:W1:Y:S01]  /*6810*/  F2I.U32.TRUNC.NTZ R20, R20 ;  /* 0x0000001400147305 */ /* 0x000e62000020f000 */
[----:B------:R-:W-:Y:S01]  /*6820*/  FMUL R8, R8, UR5 ;  /* 0x0000000508087c20 */ /* 0x000fe20008400000 */
[----:B------:R-:W2:Y:S01]  /*6830*/  LDC R22, c[0x0][0x148] ;  /* 0x00005200ff167b82 */ /* 0x000ea20000000800 */
[----:B------:R-:W-:Y:S01]  /*6840*/  ULDC UR5, c[0x0][0x618] ;  /* 0x0001860000057ab9 */ /* 0x000fe20000000800 */
[----:B------:R-:W-:-:S04]  /*6850*/  IMAD.X R6, RZ, RZ, ~R6, P0 ;  /* 0x000000ffff067224 */ /* 0x000fc800000e0e06 */
[----:B------:R-:W-:Y:S01]  /*6860*/  IMAD R6, R6, UR6, RZ ;  /* 0x0000000606067c24 */ /* 0x000fe2000f8e02ff */
[----:B------:R-:W3:Y:S03]  /*6870*/  F2I.U32.TRUNC.NTZ R8, R8 ;  /* 0x0000000800087305 */ /* 0x000ee6000020f000 */
[C---:B------:R-:W-:Y:S02]  /*6880*/  IMAD R9, R7.reuse, UR7, R6 ;  /* 0x0000000707097c24 */ /* 0x040fe4000f8e0206 */
[----:B------:R-:W-:Y:S01]  /*6890*/  IMAD.WIDE.U32 R6, R7, UR6, R4 ;  /* 0x0000000607067c25 */ /* 0x000fe2000f8e0004 */
[----:B------:R-:W-:Y:S02]  /*68a0*/  ULDC.64 UR6, c[0x0][0x640] ;  /* 0x0001900000067ab9 */ /* 0x000fe40000000a00 */
[----:B------:R-:W-:Y:S01]  /*68b0*/  ISETP.NE.U32.AND P0, PT, RZ, UR6, PT ;  /* 0x00000006ff007c0c */ /* 0x000fe2000bf05070 */
[----:B-1----:R-:W-:-:S02]  /*68c0*/  IMAD.MOV R20, RZ, RZ, -R20 ;  /* 0x000000ffff147224 */ /* 0x002fc400078e0a14 */
[----:B------:R-:W-:Y:S01]  /*68d0*/  IMAD.IADD R7, R7, 0x1, R9 ;  /* 0x0000000107077824 */ /* 0x000fe200078e0209 */
[----:B------:R-:W-:Y:S01]  /*68e0*/  ISETP.NE.AND.EX P0, PT, RZ, UR7, PT, P0 ;  /* 0x00000007ff007c0c */ /* 0x000fe2000bf05300 */
[----:B0-----:R-:W-:-:S03]  /*68f0*/  IMAD R18, R21, R20, R18 ;  /* 0x0000001415127224 */ /* 0x001fc600078e0212 */
[--C-:B------:R-:W-:Y:S01]  /*6900*/  SHF.R.U64 R20, R6, UR5, R7.reuse ;  /* 0x0000000506147c19 */ /* 0x100fe20008001207 */
[----:B---3--:R-:W-:Y:S01]  /*6910*/  IMAD.MOV R6, RZ, RZ, -R8 ;  /* 0x000000ffff067224 */ /* 0x008fe200078e0a08 */
[----:B------:R-:W-:Y:S01]  /*6920*/  SHF.R.U32.HI R7, RZ, UR5, R7 ;  /* 0x00000005ff077c19 */ /* 0x000fe20008011607 */
[----:B------:R-:W-:Y:S02]  /*6930*/  ULDC UR5, c[0x0][0x608] ;  /* 0x0001820000057ab9 */ /* 0x000fe40000000800 */
[----:B--2---:R-:W-:Y:S01]  /*6940*/  @P4 IMAD R18, R22, R6, R19 ;  /* 0x0000000616124224 */ /* 0x004fe200078e0213 */
[--C-:B------:R-:W-:Y:S02]  /*6950*/  SHF.R.U64 R22, R20, UR5, R7.reuse ;  /* 0x0000000514167c19 */ /* 0x100fe40008001207 */
[----:B------:R-:W-:Y:S01]  /*6960*/  SHF.R.U32.HI R7, RZ, UR5, R7 ;  /* 0x00000005ff077c19 */ /* 0x000fe20008011607 */
[----:B------:R-:W-:-:S03]  /*6970*/  ULDC UR5, c[0x0][0x658] ;  /* 0x0001960000057ab9 */ /* 0x000fc60000000800 */
[--C-:B------:R-:W-:Y:S02]  /*6980*/  SHF.R.U64 R19, R22, UR5, R7.reuse ;  /* 0x0000000516137c19 */ /* 0x100fe40008001207 */
[----:B------:R-:W-:-:S03]  /*6990*/  SHF.R.U32.HI R21, RZ, UR5, R7 ;  /* 0x00000005ff157c19 */ /* 0x000fc60008011607 */
[----:B------:R-:W-:Y:S02]  /*69a0*/  IMAD.MOV.U32 R8, RZ, RZ, R19 ;  /* 0x000000ffff087224 */ /* 0x000fe400078e0013 */
[----:B------:R-:W-:Y:S01]  /*69b0*/  IMAD.MOV.U32 R7, RZ, RZ, R21 ;  /* 0x000000ffff077224 */ /* 0x000fe200078e0015 */
[----:B------:R-:W-:Y:S06]  /*69c0*/  @!P0 BRA `(.L_x_122) ;  /* 0x00000000002c8947 */ /* 0x000fec0003800000 */
        /* <DEDUP_REMOVED lines=9> */
[----:B------:R-:W-:-:S04]  /*6a60*/  IMAD.WIDE.U32.X R6, R21, UR7, R6, P1 ;  /* 0x0000000715067c25 */ /* 0x000fc800088e0406 */
[----:B------:R-:W-:-:S07]  /*6a70*/  IMAD.MOV.U32 R8, RZ, RZ, R6 ;  /* 0x000000ffff087224 */ /* 0x000fce00078e0006 */
.L_x_122:
[----:B------:R-:W-:Y:S01]  /*6a80*/  ULDC UR5, c[0x0][0x648] ;  /* 0x0001920000057ab9 */ /* 0x000fe20000000800 */
[----:B------:R-:W-:Y:S01]  /*6a90*/  LOP3.LUT R6, R22, UR17, RZ, 0xc0, !PT ;  /* 0x0000001116067c12 */ /* 0x000fe2000f8ec0ff */
[----:B------:R-:W-:Y:S01]  /*6aa0*/  ULDC UR6, c[0x0][0x610] ;  /* 0x0001840000067ab9 */ /* 0x000fe20000000800 */
[----:B------:R-:W-:Y:S01]  /*6ab0*/  SHF.R.U64 R7, R8, UR5, R7 ;  /* 0x0000000508077c19 */ /* 0x000fe20008001207 */
[----:B------:R-:W-:Y:S01]  /*6ac0*/  ULDC UR5, c[0x0][0x638] ;  /* 0x00018e0000057ab9 */ /* 0x000fe20000000800 */
[----:B------:R-:W-:-:S03]  /*6ad0*/  LOP3.LUT R20, R20, UR4, RZ, 0xc0, !PT ;  /* 0x0000000414147c12 */ /* 0x000fc6000f8ec0ff */
[----:B------:R-:W-:Y:S02]  /*6ae0*/  IMAD.MOV R8, RZ, RZ, -R7 ;  /* 0x000000ffff087224 */ /* 0x000fe400078e0a07 */
[----:B------:R-:W-:Y:S02]  /*6af0*/  IMAD R7, R7, UR18, R6 ;  /* 0x0000001207077c24 */ /* 0x000fe4000f8e0206 */
[----:B------:R-:W-:Y:S01]  /*6b00*/  IMAD R19, R8, UR5, R19 ;  /* 0x0000000508137c24 */ /* 0x000fe2000f8e0213 */
[----:B------:R-:W-:Y:S01]  /*6b10*/  ULDC UR5, c[0x0][0x600] ;  /* 0x0001800000057ab9 */ /* 0x000fe20000000800 */
[----:B------:R-:W-:Y:S02]  /*6b20*/  IMAD R18, R7, UR6, R18 ;  /* 0x0000000607127c24 */ /* 0x000fe4000f8e0212 */
[----:B------:R-:W-:Y:S02]  /*6b30*/  IMAD R19, R19, UR5, R20 ;  /* 0x0000000513137c24 */ /* 0x000fe4000f8e0214 */
[----:B------:R-:W-:-:S03]  /*6b40*/  IMAD.MOV.U32 R7, RZ, RZ, 0x1 ;  /* 0x00000001ff077424 */ /* 0x000fc600078e00ff */
[----:B------:R-:W-:Y:S02]  /*6b50*/  SEL R6, R19, R18, !P4 ;  /* 0x0000001213067207 */ /* 0x000fe40006000000 */
[----:B------:R-:W-:-:S07]  /*6b60*/  SEL R18, R18, R19, !P4 ;  /* 0x0000001312127207 */ /* 0x000fce0006000000 */
.L_x_120:
[----:B------:R-:W-:Y:S05]  /*6b70*/  BSYNC B1 ;  /* 0x0000000000017941 */ /* 0x000fea0003800000 */
.L_x_119:
[----:B------:R-:W-:-:S13]  /*6b80*/  LOP3.LUT P0, RZ, R7, 0xff, RZ, 0xc0, !PT ;  /* 0x000000ff07ff7812 */ /* 0x000fda000780c0ff */
[----:B------:R-:W-:Y:S05]  /*6b90*/  @P0 BRA `(.L_x_123) ;  /* 0xfffffff400400947 */ /* 0x000fea000383ffff */
[----:B------:R-:W-:Y:S05]  /*6ba0*/  BSYNC B0 ;  /* 0x0000000000007941 */ /* 0x000fea0003800000 */
.L_x_112:
[----:B------:R-:W-:-:S03]  /*6bb0*/  UMOV UR5, 0xffffffff ;  /* 0xffffffff00057882 */ /* 0x000fc60000000000 */
[----:B------:R-:W-:Y:S05]  /*6bc0*/  BRA.DIV UR5, `(.L_x_124) ;  /* 0x0000001605c07947 */ /* 0x000fea000b800000 */
[----:B------:R-:W-:-:S13]  /*6bd0*/  ELECT P0, URZ, PT ;  /* 0x00000000003f782f */ /* 0x000fda0003800000 */
.L_x_171:
[----:B------:R-:W-:Y:S04]  /*6be0*/  BSSY B0, `(.L_x_125) ;  /* 0x0000154000007945 */ /* 0x000fe80003800000 */
[----:B------:R-:W-:Y:S05]  /*6bf0*/  @!P0 BRA `(.L_x_126) ;  /* 0x0000001400488947 */ /* 0x000fea0003800000 */
[----:B------:R-:W-:-:S04]  /*6c00*/  LOP3.LUT R2, R2, 0x2, RZ, 0xfc, !PT ;  /* 0x0000000202027812 */ /* 0x000fc800078efcff */
[----:B------:R-:W-:-:S13]  /*6c10*/  ISETP.NE.AND P0, PT, R2, 0x3, PT ;  /* 0x000000030200780c */ /* 0x000fda0003f05270 */
[----:B------:R-:W-:Y:S05]  /*6c20*/  @!P0 BRA `(.L_x_127) ;  /* 0x0000000000048947 */ /* 0x000fea0003800000 */
[----:B------:R-:W-:Y:S01]  /*6c30*/  BPT.TRAP 0x1 ;  /* 0x000000040000795c */ /* 0x000fe20000300000 */
.L_x_127:
[----:B------:R-:W0:Y:S01]  /*6c40*/  S2R R5, SR_CgaCtaId ;  /* 0x0000000000057919 */ /* 0x000e220000008800 */
[----:B------:R-:W-:Y:S02]  /*6c50*/  MOV R0, 0x400 ;  /* 0x0000040000007802 */ /* 0x000fe40000000f00 */
[----:B------:R-:W-:Y:S02]  /*6c60*/  SHF.L.U32 R4, R3, 0x1f, RZ ;  /* 0x0000001f03047819 */ /* 0x000fe400000006ff */
[----:B0-----:R-:W-:-:S05]  /*6c70*/  LEA R0, R5, R0, 0x18 ;  /* 0x0000000005007211 */ /* 0x001fca00078ec0ff */
[----:B------:R-:W-:-:S04]  /*6c80*/  VIADD R0, R0, 0x128 ;  /* 0x0000012800007836 */ /* 0x000fc80000000000 */
[C---:B------:R-:W-:Y:S02]  /*6c90*/  IMAD R7, R15.reuse, 0x8, R0 ;  /* 0x000000080f077824 */ /* 0x040fe400078e0200 */
[----:B------:R-:W-:Y:S02]  /*6ca0*/  VIADD R15, R15, 0x1 ;  /* 0x000000010f0f7836 */ /* 0x000fe40000000000 */
[----:B------:R-:W0:Y:S03]  /*6cb0*/  SYNCS.PHASECHK.TRANS64.TRYWAIT P0, [R7+URZ], R4 ;  /* 0x00000004070075a7 */ /* 0x000e26000800017f */
[----:B------:R-:W-:-:S04]  /*6cc0*/  ISETP.NE.AND P1, PT, R15, 0x25, PT ;  /* 0x000000250f00780c */ /* 0x000fc80003f25270 */
[----:B------:R-:W-:Y:S02]  /*6cd0*/  SEL R2, RZ, 0x1, P1 ;  /* 0x00000001ff027807 */ /* 0x000fe40000800000 */
[----:B------:R-:W-:Y:S02]  /*6ce0*/  SEL R15, R15, RZ, P1 ;  /* 0x000000ff0f0f7207 */ /* 0x000fe40000800000 */
[----:B------:R-:W-:-:S03]  /*6cf0*/  LOP3.LUT R6, R3, R2, RZ, 0x3c, !PT ;  /* 0x0000000203067212 */ /* 0x000fc600078e3cff */
[----:B------:R-:W-:Y:S01]  /*6d00*/  IMAD R8, R15, 0x8, R0 ;  /* 0x000000080f087824 */ /* 0x000fe200078e0200 */
[----:B------:R-:W-:Y:S01]  /*6d10*/  SHF.L.U32 R5, R6, 0x1f, RZ ;  /* 0x0000001f06057819 */ /* 0x000fe200000006ff */
[----:B0-----:R-:W-:Y:S06]  /*6d20*/  @!P0 BRA `(.L_x_128) ;  /* 0x0000001400888947 */ /* 0x001fec0003800000 */
.L_x_172:
[----:B------:R-:W1:Y:S01]  /*6d30*/  SYNCS.PHASECHK.TRANS64.TRYWAIT P0, [R8+URZ], R5 ;  /* 0x00000005080075a7 */ /* 0x000e62000800017f */
[----:B------:R-:W-:-:S05]  /*6d40*/  VIADD R2, R15, 0x1 ;  /* 0x000000010f027836 */ /* 0x000fca0000000000 */
[----:B------:R-:W-:-:S04]  /*6d50*/  ISETP.NE.AND P1, PT, R2, 0x25, PT ;  /* 0x000000250200780c */ /* 0x000fc80003f25270 */
[----:B------:R-:W-:Y:S02]  /*6d60*/  SEL R3, RZ, 0x1, P1 ;  /* 0x00000001ff037807 */ /* 0x000fe40000800000 */
[----:B0-----:R-:W-:Y:S02]  /*6d70*/  SEL R7, R2, RZ, P1 ;  /* 0x000000ff02077207 */ /* 0x001fe40000800000 */
[----:B------:R-:W-:-:S03]  /*6d80*/  LOP3.LUT R6, R6, R3, RZ, 0x3c, !PT ;  /* 0x0000000306067212 */ /* 0x000fc600078e3cff */
[----:B------:R-:W-:Y:S01]  /*6d90*/  IMAD R9, R7, 0x8, R0 ;  /* 0x0000000807097824 */ /* 0x000fe200078e0200 */
[----:B------:R-:W-:Y:S01]  /*6da0*/  SHF.L.U32 R4, R6, 0x1f, RZ ;  /* 0x0000001f06047819 */ /* 0x000fe200000006ff */
[----:B-1----:R-:W-:Y:S06]  /*6db0*/  @!P0 BRA `(.L_x_129) ;  /* 0x0000001400788947 */ /* 0x002fec0003800000 */
.L_x_173:
[----:B------:R-:W1:Y:S01]  /*6dc0*/  SYNCS.PHASECHK.TRANS64.TRYWAIT P0, [R9+URZ], R4 ;  /* 0x00000004090075a7 */ /* 0x000e62000800017f */
[----:B------:R-:W-:-:S05]  /*6dd0*/  VIADD R2, R7, 0x1 ;  /* 0x0000000107027836 */ /* 0x000fca0000000000 */
[----:B------:R-:W-:-:S04]  /*6de0*/  ISETP.NE.AND P1, PT, R2, 0x25, PT ;  /* 0x000000250200780c */ /* 0x000fc80003f25270 */
[----:B------:R-:W-:Y:S02]  /*6df0*/  SEL R3, RZ, 0x1, P1 ;  /* 0x00000001ff037807 */ /* 0x000fe40000800000 */
[----:B------:R-:W-:Y:S02]  /*6e00*/  SEL R7, R2, RZ, P1 ;  /* 0x000000ff02077207 */ /* 0x000fe40000800000 */
[----:B------:R-:W-:-:S03]  /*6e10*/  LOP3.LUT R6, R6, R3, RZ, 0x3c, !PT ;  /* 0x0000000306067212 */ /* 0x000fc600078e3cff */
[----:B0-----:R-:W-:Y:S01]  /*6e20*/  IMAD R8, R7, 0x8, R0 ;  /* 0x0000000807087824 */ /* 0x001fe200078e0200 */
[----:B------:R-:W-:Y:S01]  /*6e30*/  SHF.L.U32 R5, R6, 0x1f, RZ ;  /* 0x0000001f06057819 */ /* 0x000fe200000006ff */
[----:B-1----:R-:W-:Y:S06]  /*6e40*/  @!P0 BRA `(.L_x_130) ;  /* 0x0000001400688947 */ /* 0x002fec0003800000 */
.L_x_174:
        /* <DEDUP_REMOVED lines=9> */
.L_x_175:
        /* <DEDUP_REMOVED lines=9> */
.L_x_176:
        /* <DEDUP_REMOVED lines=9> */
.L_x_177:
        /* <DEDUP_REMOVED lines=9> */
.L_x_178:
        /* <DEDUP_REMOVED lines=9> */
.L_x_179:
        /* <DEDUP_REMOVED lines=9> */
.L_x_180:
        /* <DEDUP_REMOVED lines=9> */
.L_x_181:
        /* <DEDUP_REMOVED lines=9> */
.L_x_182:
        /* <DEDUP_REMOVED lines=9> */
.L_x_183:
        /* <DEDUP_REMOVED lines=9> */
.L_x_184:
        /* <DEDUP_REMOVED lines=9> */
.L_x_185:
        /* <DEDUP_REMOVED lines=9> */
.L_x_186:
        /* <DEDUP_REMOVED lines=9> */
.L_x_187:
        /* <DEDUP_REMOVED lines=9> */
.L_x_188:
        /* <DEDUP_REMOVED lines=9> */
.L_x_189:
        /* <DEDUP_REMOVED lines=9> */
.L_x_190:
        /* <DEDUP_REMOVED lines=9> */
.L_x_191:
        /* <DEDUP_REMOVED lines=9> */
.L_x_192:
        /* <DEDUP_REMOVED lines=9> */
.L_x_193:
        /* <DEDUP_REMOVED lines=9> */
.L_x_194:
        /* <DEDUP_REMOVED lines=9> */
.L_x_195:
        /* <DEDUP_REMOVED lines=9> */
.L_x_196:
        /* <DEDUP_REMOVED lines=9> */
.L_x_197:
        /* <DEDUP_REMOVED lines=9> */
.L_x_198:
        /* <DEDUP_REMOVED lines=9> */
.L_x_199:
        /* <DEDUP_REMOVED lines=9> */
.L_x_200:
        /* <DEDUP_REMOVED lines=9> */
.L_x_201:
        /* <DEDUP_REMOVED lines=9> */
.L_x_202:
        /* <DEDUP_REMOVED lines=9> */
.L_x_203:
        /* <DEDUP_REMOVED lines=9> */
.L_x_204:
        /* <DEDUP_REMOVED lines=9> */
.L_x_205:
[----:B------:R-:W1:Y:S01]  /*7fc0*/  SYNCS.PHASECHK.TRANS64.TRYWAIT P0, [R9+URZ], R4 ;  /* 0x00000004090075a7 */ /* 0x000e62000800017f */
[----:B------:R-:W-:-:S05]  /*7fd0*/  VIADD R2, R7, 0x1 ;  /* 0x0000000107027836 */ /* 0x000fca0000000000 */
[----:B------:R-:W-:-:S04]  /*7fe0*/  ISETP.NE.AND P1, PT, R2, 0x25, PT ;  /* 0x000000250200780c */ /* 0x000fc80003f25270 */
[----:B------:R-:W-:Y:S02]  /*7ff0*/  SEL R3, RZ, 0x1, P1 ;  /* 0x00000001ff037807 */ /* 0x000fe40000800000 */
[----:B------:R-:W-:Y:S02]  /*8000*/  SEL R7, R2, RZ, P1 ;  /* 0x000000ff02077207 */ /* 0x000fe40000800000 */
[----:B------:R-:W-:-:S03]  /*8010*/  LOP3.LUT R11, R6, R3, RZ, 0x3c, !PT ;  /* 0x00000003060b7212 */ /* 0x000fc600078e3cff */
[----:B------:R-:W-:Y:S01]  /*8020*/  IMAD R6, R7, 0x8, R0 ;  /* 0x0000000807067824 */ /* 0x000fe200078e0200 */
[----:B0-----:R-:W-:Y:S01]  /*8030*/  SHF.L.U32 R5, R11, 0x1f, RZ ;  /* 0x0000001f0b057819 */ /* 0x001fe200000006ff */
[----:B-1----:R-:W-:Y:S06]  /*8040*/  @!P0 BRA `(.L_x_162) ;  /* 0x0000000c00688947 */ /* 0x002fec0003800000 */
.L_x_206:
[----:B------:R-:W1:Y:S01]  /*8050*/  SYNCS.PHASECHK.TRANS64.TRYWAIT P0, [R6+URZ], R5 ;  /* 0x00000005060075a7 */ /* 0x000e62000800017f */
[----:B------:R-:W-:-:S05]  /*8060*/  VIADD R2, R7, 0x1 ;  /* 0x0000000107027836 */ /* 0x000fca0000000000 */
[----:B------:R-:W-:-:S04]  /*8070*/  ISETP.NE.AND P1, PT, R2, 0x25, PT ;  /* 0x000000250200780c */ /* 0x000fc80003f25270 */
[----:B0-----:R-:W-:Y:S02]  /*8080*/  SEL R4, RZ, 0x1, P1 ;  /* 0x00000001ff047807 */ /* 0x001fe40000800000 */
[----:B------:R-:W-:Y:S02]  /*8090*/  SEL R3, R2, RZ, P1 ;  /* 0x000000ff02037207 */ /* 0x000fe40000800000 */
[----:B------:R-:W-:Y:S01]  /*80a0*/  LOP3.LUT R4, R11, R4, RZ, 0x3c, !PT ;  /* 0x000000040b047212 */ /* 0x000fe200078e3cff */
[----:B-1----:R-:W-:Y:S06]  /*80b0*/  @!P0 BRA `(.L_x_163) ;  /* 0x0000000c00608947 */ /* 0x002fec0003800000 */
.L_x_207:
[----:B------:R-:W-:Y:S01]  /*80c0*/  IMAD R3, R3, 0x8, R0 ;  /* 0x0000000803037824 */ /* 0x000fe200078e0200 */
[----:B------:R-:W-:-:S07]  /*80d0*/  SHF.L.U32 R0, R4, 0x1f, RZ ;  /* 0x0000001f04007819 */ /* 0x000fce00000006ff */
.L_x_164:
[----:B-1----:R1:W2:Y:S02]  /*80e0*/  SYNCS.PHASECHK.TRANS64.TRYWAIT P0, [R3+URZ], R0 ;  /* 0x00000000030075a7 */ /* 0x0022a4000800017f */
[----:B--2---:R-:W-:Y:S05]  /*80f0*/  @!P0 NANOSLEEP.SYNCS 0x989680 ;  /* 0x009896800000895d */ /* 0x004fea0003900000 */
[----:B------:R-:W2:Y:S02]  /*8100*/  @!P0 SYNCS.PHASECHK.TRANS64 P0, [R3+URZ], R0 ;  /* 0x00000000030085a7 */ /* 0x000ea4000800007f */
[----:B--2---:R-:W-:Y:S05]  /*8110*/  @!P0 BRA `(.L_x_164) ;  /* 0xfffffffc00f08947 */ /* 0x004fea000383ffff */
.L_x_126:
[----:B------:R-:W-:Y:S05]  /*8120*/  BSYNC B0 ;  /* 0x0000000000007941 */ /* 0x000fea0003800000 */
.L_x_125:
[----:B------:R-:W-:Y:S05]  /*8130*/  EXIT ;  /* 0x000000000000794d */ /* 0x000fea0003800000 */
.L_x_22:
[----:B-1----:R-:W-:-:S04]  /*8140*/  IMAD.U32 R9, RZ, RZ, UR6 ;  /* 0x00000006ff097e24 */ /* 0x002fc8000f8e00ff */
[----:B------:R1:W3:Y:S03]  /*8150*/  SYNCS.PHASECHK.TRANS64.TRYWAIT P0, [R9+URZ], R8 ;  /* 0x00000008090075a7 */ /* 0x0002e6000800017f */
[----:B---3--:R-:W-:Y:S05]  /*8160*/  @!P0 NANOSLEEP.SYNCS 0x989680 ;  /* 0x009896800000895d */ /* 0x008fea0003900000 */
[----:B------:R-:W3:Y:S02]  /*8170*/  @!P0 SYNCS.PHASECHK.TRANS64 P0, [R9+URZ], R8 ;  /* 0x00000008090085a7 */ /* 0x000ee4000800007f */
[----:B---3--:R-:W-:Y:S05]  /*8180*/  @!P0 BRA `(.L_x_22) ;  /* 0xfffffffc00ec8947 */ /* 0x008fea000383ffff */
[----:B------:R-:W-:Y:S05]  /*8190*/  BRA `(.L_x_21) ;  /* 0xffffff98002c7947 */ /* 0x000fea000383ffff */
.L_x_28:
[----:B-1----:R-:W-:-:S04]  /*81a0*/  IMAD.U32 R11, RZ, RZ, UR12 ;  /* 0x0000000cff0b7e24 */ /* 0x002fc8000f8e00ff */
[----:B------:R1:W3:Y:S03]  /*81b0*/  SYNCS.PHASECHK.TRANS64.TRYWAIT P0, [R11+URZ], R10 ;  /* 0x0000000a0b0075a7 */ /* 0x0002e6000800017f */
[----:B---3--:R-:W-:Y:S05]  /*81c0*/  @!P0 NANOSLEEP.SYNCS 0x989680 ;  /* 0x009896800000895d */ /* 0x008fea0003900000 */
[----:B------:R-:W3:Y:S02]  /*81d0*/  @!P0 SYNCS.PHASECHK.TRANS64 P0, [R11+URZ], R10 ;  /* 0x0000000a0b0085a7 */ /* 0x000ee4000800007f */
[----:B---3--:R-:W-:Y:S05]  /*81e0*/  @!P0 BRA `(.L_x_28) ;  /* 0xfffffffc00ec8947 */ /* 0x008fea000383ffff */
[----:B------:R-:W-:Y:S05]  /*81f0*/  BRA `(.L_x_27) ;  /* 0xffffff9c00a07947 */ /* 0x000fea000383ffff */
.L_x_113:
[----:B------:R-:W-:Y:S01]  /*8200*/  BSSY B1, `(.L_x_165) ;  /* 0x0000006000017945 */ /* 0x000fe20003800000 */
[----:B------:R-:W-:-:S07]  /*8210*/  IMAD.MOV.U32 R7, RZ, RZ, -0x1 ;  /* 0xffffffffff077424 */ /* 0x000fce00078e00ff */
[----:B------:R-:W-:Y:S05]  /*8220*/  WARPSYNC.COLLECTIVE R7, `(.L_x_166) ;  /* 0x00000000070c7348 */ /* 0x000fea0003c00000 */
[----:B------:R-:W-:Y:S02]  /*8230*/  ELECT P0, UR62, PT ;  /* 0x00000000003e782f */ /* 0x000fe40003800000 */
[----:B------:R-:W-:Y:S01]  /*8240*/  MOV R7, UR62 ;  /* 0x0000003e00077c02 */ /* 0x000fe20008000f00 */
[----:B------:R-:W-:Y:S10]  /*8250*/  ENDCOLLECTIVE ;  /* 0x000000000000791b */ /* 0x000ff40003800000 */
.L_x_166:
[----:B------:R-:W-:Y:S05]  /*8260*/  BSYNC B1 ;  /* 0x0000000000017941 */ /* 0x000fea0003800000 */
.L_x_165:
[----:B------:R-:W-:Y:S05]  /*8270*/  BRA `(.L_x_167) ;  /* 0xffffffdc00947947 */ /* 0x000fea000383ffff */
.L_x_116:
[----:B0-----:R0:W1:Y:S02]  /*8280*/  SYNCS.PHASECHK.TRANS64.TRYWAIT P0, [R21+URZ+0x128], R8 ;  /* 0x00012808150075a7 */ /* 0x001064000800017f */
[----:B-1----:R-:W-:Y:S05]  /*8290*/  @!P0 NANOSLEEP.SYNCS 0x989680 ;  /* 0x009896800000895d */ /* 0x002fea0003900000 */
[----:B------:R-:W1:Y:S02]  /*82a0*/  @!P0 SYNCS.PHASECHK.TRANS64 P0, [R21+URZ+0x128], R8 ;  /* 0x00012808150085a7 */ /* 0x000e64000800007f */
[----:B-1----:R-:W-:Y:S05]  /*82b0*/  @!P0 BRA `(.L_x_116) ;  /* 0xfffffffc00f08947 */ /* 0x002fea000383ffff */
[----:B------:R-:W-:Y:S05]  /*82c0*/  BRA `(.L_x_168) ;  /* 0xffffffdc00cc7947 */ /* 0x000fea000383ffff */
.L_x_124:
[----:B------:R-:W-:Y:S01]  /*82d0*/  BSSY B0, `(.L_x_169) ;  /* 0x0000006000007945 */ /* 0x000fe20003800000 */
[----:B------:R-:W-:-:S07]  /*82e0*/  IMAD.MOV.U32 R7, RZ, RZ, -0x1 ;  /* 0xffffffffff077424 */ /* 0x000fce00078e00ff */
[----:B------:R-:W-:Y:S05]  /*82f0*/  WARPSYNC.COLLECTIVE R7, `(.L_x_170) ;  /* 0x00000000070c7348 */ /* 0x000fea0003c00000 */
[----:B------:R-:W-:Y:S02]  /*8300*/  ELECT P0, UR62, PT ;  /* 0x00000000003e782f */ /* 0x000fe40003800000 */
[----:B------:R-:W-:Y:S01]  /*8310*/  MOV R7, UR62 ;  /* 0x0000003e00077c02 */ /* 0x000fe20008000f00 */
[----:B------:R-:W-:Y:S10]  /*8320*/  ENDCOLLECTIVE ;  /* 0x000000000000791b */ /* 0x000ff40003800000 */
.L_x_170:
[----:B------:R-:W-:Y:S05]  /*8330*/  BSYNC B0 ;  /* 0x0000000000007941 */ /* 0x000fea0003800000 */
.L_x_169:
[----:B------:R-:W-:Y:S05]  /*8340*/  BRA `(.L_x_171) ;  /* 0xffffffe800247947 */ /* 0x000fea000383ffff */
.L_x_128:
[----:B0-----:R0:W1:Y:S02]  /*8350*/  SYNCS.PHASECHK.TRANS64.TRYWAIT P0, [R7+URZ], R4 ;  /* 0x00000004070075a7 */ /* 0x001064000800017f */
[----:B-1----:R-:W-:Y:S05]  /*8360*/  @!P0 NANOSLEEP.SYNCS 0x989680 ;  /* 0x009896800000895d */ /* 0x002fea0003900000 */
[----:B------:R-:W1:Y:S02]  /*8370*/  @!P0 SYNCS.PHASECHK.TRANS64 P0, [R7+URZ], R4 ;  /* 0x00000004070085a7 */ /* 0x000e64000800007f */
[----:B-1----:R-:W-:Y:S05]  /*8380*/  @!P0 BRA `(.L_x_128) ;  /* 0xfffffffc00f08947 */ /* 0x002fea000383ffff */
[----:B------:R-:W-:Y:S05]  /*8390*/  BRA `(.L_x_172) ;  /* 0xffffffe800647947 */ /* 0x000fea000383ffff */
.L_x_129:
[----:B0-----:R0:W1:Y:S02]  /*83a0*/  SYNCS.PHASECHK.TRANS64.TRYWAIT P0, [R8+URZ], R5 ;  /* 0x00000005080075a7 */ /* 0x001064000800017f */
[----:B-1----:R-:W-:Y:S05]  /*83b0*/  @!P0 NANOSLEEP.SYNCS 0x989680 ;  /* 0x009896800000895d */ /* 0x002fea0003900000 */
[----:B------:R-:W1:Y:S02]  /*83c0*/  @!P0 SYNCS.PHASECHK.TRANS64 P0, [R8+URZ], R5 ;  /* 0x00000005080085a7 */ /* 0x000e64000800007f */
[----:B-1----:R-:W-:Y:S05]  /*83d0*/  @!P0 BRA `(.L_x_129) ;  /* 0xfffffffc00f08947 */ /* 0x002fea000383ffff */
[----:B------:R-:W-:Y:S05]  /*83e0*/  BRA `(.L_x_173) ;  /* 0xffffffe800747947 */ /* 0x000fea000383ffff */
.L_x_130:
[----:B0-----:R0:W1:Y:S02]  /*83f0*/  SYNCS.PHASECHK.TRANS64.TRYWAIT P0, [R9+URZ], R4 ;  /* 0x00000004090075a7 */ /* 0x001064000800017f */
[----:B-1----:R-:W-:Y:S05]  /*8400*/  @!P0 NANOSLEEP.SYNCS 0x989680 ;  /* 0x009896800000895d */ /* 0x002fea0003900000 */
[----:B------:R-:W1:Y:S02]  /*8410*/  @!P0 SYNCS.PHASECHK.TRANS64 P0, [R9+URZ], R4 ;  /* 0x00000004090085a7 */ /* 0x000e64000800007f */
[----:B-1----:R-:W-:Y:S05]  /*8420*/  @!P0 BRA `(.L_x_130) ;  /* 0xfffffffc00f08947 */ /* 0x002fea000383ffff */
[----:B------:R-:W-:Y:S05]  /*8430*/  BRA `(.L_x_174) ;  /* 0xffffffe800847947 */ /* 0x000fea000383ffff */
.L_x_131:
[----:B0-----:R0:W1:Y:S02]  /*8440*/  SYNCS.PHASECHK.TRANS64.TRYWAIT P0, [R8+URZ], R5 ;  /* 0x00000005080075a7 */ /* 0x001064000800017f */
[----:B-1----:R-:W-:Y:S05]  /*8450*/  @!P0 NANOSLEEP.SYNCS 0x989680 ;  /* 0x009896800000895d */ /* 0x002fea0003900000 */
[----:B------:R-:W1:Y:S02]  /*8460*/  @!P0 SYNCS.PHASECHK.TRANS64 P0, [R8+URZ], R5 ;  /* 0x00000005080085a7 */ /* 0x000e64000800007f */
[----:B-1----:R-:W-:Y:S05]  /*8470*/  @!P0 BRA `(.L_x_131) ;  /* 0xfffffffc00f08947 */ /* 0x002fea000383ffff */
[----:B------:R-:W-:Y:S05]  /*8480*/  BRA `(.L_x_175) ;  /* 0xffffffe800947947 */ /* 0x000fea000383ffff */
.L_x_132:
[----:B0-----:R0:W1:Y:S02]  /*8490*/  SYNCS.PHASECHK.TRANS64.TRYWAIT P0, [R9+URZ], R4 ;  /* 0x00000004090075a7 */ /* 0x001064000800017f */
[----:B-1----:R-:W-:Y:S05]  /*84a0*/  @!P0 NANOSLEEP.SYNCS 0x989680 ;  /* 0x009896800000895d */ /* 0x002fea0003900000 */
[----:B------:R-:W1:Y:S02]  /*84b0*/  @!P0 SYNCS.PHASECHK.TRANS64 P0, [R9+URZ], R4 ;  /* 0x00000004090085a7 */ /* 0x000e64000800007f */
[----:B-1----:R-:W-:Y:S05]  /*84c0*/  @!P0 BRA `(.L_x_132) ;  /* 0xfffffffc00f08947 */ /* 0x002fea000383ffff */
[----:B------:R-:W-:Y:S05]  /*84d0*/  BRA `(.L_x_176) ;  /* 0xffffffe800a47947 */ /* 0x000fea000383ffff */
.L_x_133:
[----:B0-----:R0:W1:Y:S02]  /*84e0*/  SYNCS.PHASECHK.TRANS64.TRYWAIT P0, [R8+URZ], R5 ;  /* 0x00000005080075a7 */ /* 0x001064000800017f */
[----:B-1----:R-:W-:Y:S05]  /*84f0*/  @!P0 NANOSLEEP.SYNCS 0x989680 ;  /* 0x009896800000895d */ /* 0x002fea0003900000 */
[----:B------:R-:W1:Y:S02]  /*8500*/  @!P0 SYNCS.PHASECHK.TRANS64 P0, [R8+URZ], R5 ;  /* 0x00000005080085a7 */ /* 0x000e64000800007f */
[----:B-1----:R-:W-:Y:S05]  /*8510*/  @!P0 BRA `(.L_x_133) ;  /* 0xfffffffc00f08947 */ /* 0x002fea000383ffff */
[----:B------:R-:W-:Y:S05]  /*8520*/  BRA `(.L_x_177) ;  /* 0xffffffe800b47947 */ /* 0x000fea000383ffff */
.L_x_134:
[----:B0-----:R0:W1:Y:S02]  /*8530*/  SYNCS.PHASECHK.TRANS64.TRYWAIT P0, [R9+URZ], R4 ;  /* 0x00000004090075a7 */ /* 0x001064000800017f */
[----:B-1----:R-:W-:Y:S05]  /*8540*/  @!P0 NANOSLEEP.SYNCS 0x989680 ;  /* 0x009896800000895d */ /* 0x002fea0003900000 */
[----:B------:R-:W1:Y:S02]  /*8550*/  @!P0 SYNCS.PHASECHK.TRANS64 P0, [R9+URZ], R4 ;  /* 0x00000004090085a7 */ /* 0x000e64000800007f */
[----:B-1----:R-:W-:Y:S05]  /*8560*/  @!P0 BRA `(.L_x_134) ;  /* 0xfffffffc00f08947 */ /* 0x002fea000383ffff */
[----:B------:R-:W-:Y:S05]  /*8570*/  BRA `(.L_x_178) ;  /* 0xffffffe800c47947 */ /* 0x000fea000383ffff */
.L_x_135:
[----:B0-----:R0:W1:Y:S02]  /*8580*/  SYNCS.PHASECHK.TRANS64.TRYWAIT P0, [R8+URZ], R5 ;  /* 0x00000005080075a7 */ /* 0x001064000800017f */
[----:B-1----:R-:W-:Y:S05]  /*8590*/  @!P0 NANOSLEEP.SYNCS 0x989680 ;  /* 0x009896800000895d */ /* 0x002fea0003900000 */
[----:B------:R-:W1:Y:S02]  /*85a0*/  @!P0 SYNCS.PHASECHK.TRANS64 P0, [R8+URZ], R5 ;  /* 0x00000005080085a7 */ /* 0x000e64000800007f */
[----:B-1----:R-:W-:Y:S05]  /*85b0*/  @!P0 BRA `(.L_x_135) ;  /* 0xfffffffc00f08947 */ /* 0x002fea000383ffff */
[----:B------:R-:W-:Y:S05]  /*85c0*/  BRA `(.L_x_179) ;  /* 0xffffffe800d47947 */ /* 0x000fea000383ffff */
.L_x_136:
[----:B0-----:R0:W1:Y:S02]  /*85d0*/  SYNCS.PHASECHK.TRANS64.TRYWAIT P0, [R9+URZ], R4 ;  /* 0x00000004090075a7 */ /* 0x001064000800017f */
[----:B-1----:R-:W-:Y:S05]  /*85e0*/  @!P0 NANOSLEEP.SYNCS 0x989680 ;  /* 0x009896800000895d */ /* 0x002fea0003900000 */
[----:B------:R-:W1:Y:S02]  /*85f0*/  @!P0 SYNCS.PHASECHK.TRANS64 P0, [R9+URZ], R4 ;  /* 0x00000004090085a7 */ /* 0x000e64000800007f */
[----:B-1----:R-:W-:Y:S05]  /*8600*/  @!P0 BRA `(.L_x_136) ;  /* 0xfffffffc00f08947 */ /* 0x002fea000383ffff */
[----:B------:R-:W-:Y:S05]  /*8610*/  BRA `(.L_x_180) ;  /* 0xffffffe800e47947 */ /* 0x000fea000383ffff */
.L_x_137:
[----:B0-----:R0:W1:Y:S02]  /*8620*/  SYNCS.PHASECHK.TRANS64.TRYWAIT P0, [R8+URZ], R5 ;  /* 0x00000005080075a7 */ /* 0x001064000800017f */
[----:B-1----:R-:W-:Y:S05]  /*8630*/  @!P0 NANOSLEEP.SYNCS 0x989680 ;  /* 0x009896800000895d */ /* 0x002fea0003900000 */
[----:B------:R-:W1:Y:S02]  /*8640*/  @!P0 SYNCS.PHASECHK.TRANS64 P0, [R8+URZ], R5 ;  /* 0x00000005080085a7 */ /* 0x000e64000800007f */
[----:B-1----:R-:W-:Y:S05]  /*8650*/  @!P0 BRA `(.L_x_137) ;  /* 0xfffffffc00f08947 */ /* 0x002fea000383ffff */
[----:B------:R-:W-:Y:S05]  /*8660*/  BRA `(.L_x_181) ;  /* 0xffffffe800f47947 */ /* 0x000fea000383ffff */
.L_x_138:
[----:B0-----:R0:W1:Y:S02]  /*8670*/  SYNCS.PHASECHK.TRANS64.TRYWAIT P0, [R9+URZ], R4 ;  /* 0x00000004090075a7 */ /* 0x001064000800017f */
[----:B-1----:R-:W-:Y:S05]  /*8680*/  @!P0 NANOSLEEP.SYNCS 0x989680 ;  /* 0x009896800000895d */ /* 0x002fea0003900000 */
[----:B------:R-:W1:Y:S02]  /*8690*/  @!P0 SYNCS.PHASECHK.TRANS64 P0, [R9+URZ], R4 ;  /* 0x00000004090085a7 */ /* 0x000e64000800007f */
[----:B-1----:R-:W-:Y:S05]  /*86a0*/  @!P0 BRA `(.L_x_138) ;  /* 0xfffffffc00f08947 */ /* 0x002fea000383ffff */
[----:B------:R-:W-:Y:S05]  /*86b0*/  BRA `(.L_x_182) ;  /* 0xffffffec00047947 */ /* 0x000fea000383ffff */
.L_x_139:
[----:B0-----:R0:W1:Y:S02]  /*86c0*/  SYNCS.PHASECHK.TRANS64.TRYWAIT P0, [R8+URZ], R5 ;  /* 0x00000005080075a7 */ /* 0x001064000800017f */
[----:B-1----:R-:W-:Y:S05]  /*86d0*/  @!P0 NANOSLEEP.SYNCS 0x989680 ;  /* 0x009896800000895d */ /* 0x002fea0003900000 */
[----:B------:R-:W1:Y:S02]  /*86e0*/  @!P0 SYNCS.PHASECHK.TRANS64 P0, [R8+URZ], R5 ;  /* 0x00000005080085a7 */ /* 0x000e64000800007f */
[----:B-1----:R-:W-:Y:S05]  /*86f0*/  @!P0 BRA `(.L_x_139) ;  /* 0xfffffffc00f08947 */ /* 0x002fea000383ffff */
[----:B------:R-:W-:Y:S05]  /*8700*/  BRA `(.L_x_183) ;  /* 0xffffffec00147947 */ /* 0x000fea000383ffff */
.L_x_140:
[----:B0-----:R0:W1:Y:S02]  /*8710*/  SYNCS.PHASECHK.TRANS64.TRYWAIT P0, [R9+URZ], R4 ;  /* 0x00000004090075a7 */ /* 0x001064000800017f */
[----:B-1----:R-:W-:Y:S05]  /*8720*/  @!P0 NANOSLEEP.SYNCS 0x989680 ;  /* 0x009896800000895d */ /* 0x002fea0003900000 */
[----:B------:R-:W1:Y:S02]  /*8730*/  @!P0 SYNCS.PHASECHK.TRANS64 P0, [R9+URZ], R4 ;  /* 0x00000004090085a7 */ /* 0x000e64000800007f */
[----:B-1----:R-:W-:Y:S05]  /*8740*/  @!P0 BRA `(.L_x_140) ;  /* 0xfffffffc00f08947 */ /* 0x002fea000383ffff */
[----:B------:R-:W-:Y:S05]  /*8750*/  BRA `(.L_x_184) ;  /* 0xffffffec00247947 */ /* 0x000fea000383ffff */
.L_x_141:
[----:B0-----:R0:W1:Y:S02]  /*8760*/  SYNCS.PHASECHK.TRANS64.TRYWAIT P0, [R8+URZ], R5 ;  /* 0x00000005080075a7 */ /* 0x001064000800017f */
[----:B-1----:R-:W-:Y:S05]  /*8770*/  @!P0 NANOSLEEP.SYNCS 0x989680 ;  /* 0x009896800000895d */ /* 0x002fea0003900000 */
[----:B------:R-:W1:Y:S02]  /*8780*/  @!P0 SYNCS.PHASECHK.TRANS64 P0, [R8+URZ], R5 ;  /* 0x00000005080085a7 */ /* 0x000e64000800007f */
[----:B-1----:R-:W-:Y:S05]  /*8790*/  @!P0 BRA `(.L_x_141) ;  /* 0xfffffffc00f08947 */ /* 0x002fea000383ffff */
[----:B------:R-:W-:Y:S05]  /*87a0*/  BRA `(.L_x_185) ;  /* 0xffffffec00347947 */ /* 0x000fea000383ffff */
.L_x_142:
[----:B0-----:R0:W1:Y:S02]  /*87b0*/  SYNCS.PHASECHK.TRANS64.TRYWAIT P0, [R9+URZ], R4 ;  /* 0x00000004090075a7 */ /* 0x001064000800017f */
[----:B-1----:R-:W-:Y:S05]  /*87c0*/  @!P0 NANOSLEEP.SYNCS 0x989680 ;  /* 0x009896800000895d */ /* 0x002fea0003900000 */
[----:B------:R-:W1:Y:S02]  /*87d0*/  @!P0 SYNCS.PHASECHK.TRANS64 P0, [R9+URZ], R4 ;  /* 0x00000004090085a7 */ /* 0x000e64000800007f */
[----:B-1----:R-:W-:Y:S05]  /*87e0*/  @!P0 BRA `(.L_x_142) ;  /* 0xfffffffc00f08947 */ /* 0x002fea000383ffff */
[----:B------:R-:W-:Y:S05]  /*87f0*/  BRA `(.L_x_186) ;  /* 0xffffffec00447947 */ /* 0x000fea000383ffff */
.L_x_143:
[----:B0-----:R0:W1:Y:S02]  /*8800*/  SYNCS.PHASECHK.TRANS64.TRYWAIT P0, [R8+URZ], R5 ;  /* 0x00000005080075a7 */ /* 0x001064000800017f */
[----:B-1----:R-:W-:Y:S05]  /*8810*/  @!P0 NANOSLEEP.SYNCS 0x989680 ;  /* 0x009896800000895d */ /* 0x002fea0003900000 */
[----:B------:R-:W1:Y:S02]  /*8820*/  @!P0 SYNCS.PHASECHK.TRANS64 P0, [R8+URZ], R5 ;  /* 0x00000005080085a7 */ /* 0x000e64000800007f */
[----:B-1----:R-:W-:Y:S05]  /*8830*/  @!P0 BRA `(.L_x_143) ;  /* 0xfffffffc00f08947 */ /* 0x002fea000383ffff */
[----:B------:R-:W-:Y:S05]  /*8840*/  BRA `(.L_x_187) ;  /* 0xffffffec00547947 */ /* 0x000fea000383ffff */
.L_x_144:
[----:B0-----:R0:W1:Y:S02]  /*8850*/  SYNCS.PHASECHK.TRANS64.TRYWAIT P0, [R9+URZ], R4 ;  /* 0x00000004090075a7 */ /* 0x001064000800017f */
[----:B-1----:R-:W-:Y:S05]  /*8860*/  @!P0 NANOSLEEP.SYNCS 0x989680 ;  /* 0x009896800000895d */ /* 0x002fea0003900000 */
[----:B------:R-:W1:Y:S02]  /*8870*/  @!P0 SYNCS.PHASECHK.TRANS64 P0, [R9+URZ], R4 ;  /* 0x00000004090085a7 */ /* 0x000e64000800007f */
[----:B-1----:R-:W-:Y:S05]  /*8880*/  @!P0 BRA `(.L_x_144) ;  /* 0xfffffffc00f08947 */ /* 0x002fea000383ffff */
[----:B------:R-:W-:Y:S05]  /*8890*/  BRA `(.L_x_188) ;  /* 0xffffffec00647947 */ /* 0x000fea000383ffff */
.L_x_145:
[----:B0-----:R0:W1:Y:S02]  /*88a0*/  SYNCS.PHASECHK.TRANS64.TRYWAIT P0, [R8+URZ], R5 ;  /* 0x00000005080075a7 */ /* 0x001064000800017f */
[----:B-1----:R-:W-:Y:S05]  /*88b0*/  @!P0 NANOSLEEP.SYNCS 0x989680 ;  /* 0x009896800000895d */ /* 0x002fea0003900000 */
[----:B------:R-:W1:Y:S02]  /*88c0*/  @!P0 SYNCS.PHASECHK.TRANS64 P0, [R8+URZ], R5 ;  /* 0x00000005080085a7 */ /* 0x000e64000800007f */
[----:B-1----:R-:W-:Y:S05]  /*88d0*/  @!P0 BRA `(.L_x_145) ;  /* 0xfffffffc00f08947 */ /* 0x002fea000383ffff */
[----:B------:R-:W-:Y:S05]  /*88e0*/  BRA `(.L_x_189) ;  /* 0xffffffec00747947 */ /* 0x000fea000383ffff */
.L_x_146:
[----:B0-----:R0:W1:Y:S02]  /*88f0*/  SYNCS.PHASECHK.TRANS64.TRYWAIT P0, [R9+URZ], R4 ;  /* 0x00000004090075a7 */ /* 0x001064000800017f */
[----:B-1----:R-:W-:Y:S05]  /*8900*/  @!P0 NANOSLEEP.SYNCS 0x989680 ;  /* 0x009896800000895d */ /* 0x002fea0003900000 */
[----:B------:R-:W1:Y:S02]  /*8910*/  @!P0 SYNCS.PHASECHK.TRANS64 P0, [R9+URZ], R4 ;  /* 0x00000004090085a7 */ /* 0x000e64000800007f */
[----:B-1----:R-:W-:Y:S05]  /*8920*/  @!P0 BRA `(.L_x_146) ;  /* 0xfffffffc00f08947 */ /* 0x002fea000383ffff */
[----:B------:R-:W-:Y:S05]  /*8930*/  BRA `(.L_x_190) ;  /* 0xffffffec00847947 */ /* 0x000fea000383ffff */
.L_x_147:
[----:B0-----:R0:W1:Y:S02]  /*8940*/  SYNCS.PHASECHK.TRANS64.TRYWAIT P0, [R8+URZ], R5 ;  /* 0x00000005080075a7 */ /* 0x001064000800017f */
[----:B-1----:R-:W-:Y:S05]  /*8950*/  @!P0 NANOSLEEP.SYNCS 0x989680 ;  /* 0x009896800000895d */ /* 0x002fea0003900000 */
[----:B------:R-:W1:Y:S02]  /*8960*/  @!P0 SYNCS.PHASECHK.TRANS64 P0, [R8+URZ], R5 ;  /* 0x00000005080085a7 */ /* 0x000e64000800007f */
[----:B-1----:R-:W-:Y:S05]  /*8970*/  @!P0 BRA `(.L_x_147) ;  /* 0xfffffffc00f08947 */ /* 0x002fea000383ffff */
[----:B------:R-:W-:Y:S05]  /*8980*/  BRA `(.L_x_191) ;  /* 0xffffffec00947947 */ /* 0x000fea000383ffff */
.L_x_148:
[----:B0-----:R0:W1:Y:S02]  /*8990*/  SYNCS.PHASECHK.TRANS64.TRYWAIT P0, [R9+URZ], R4 ;  /* 0x00000004090075a7 */ /* 0x001064000800017f */
[----:B-1----:R-:W-:Y:S05]  /*89a0*/  @!P0 NANOSLEEP.SYNCS 0x989680 ;  /* 0x009896800000895d */ /* 0x002fea0003900000 */
[----:B------:R-:W1:Y:S02]  /*89b0*/  @!P0 SYNCS.PHASECHK.TRANS64 P0, [R9+URZ], R4 ;  /* 0x00000004090085a7 */ /* 0x000e64000800007f */
[----:B-1----:R-:W-:Y:S05]  /*89c0*/  @!P0 BRA `(.L_x_148) ;  /* 0xfffffffc00f08947 */ /* 0x002fea000383ffff */
[----:B------:R-:W-:Y:S05]  /*89d0*/  BRA `(.L_x_192) ;  /* 0xffffffec00a47947 */ /* 0x000fea000383ffff */
.L_x_149:
[----:B0-----:R0:W1:Y:S02]  /*89e0*/  SYNCS.PHASECHK.TRANS64.TRYWAIT P0, [R8+URZ], R5 ;  /* 0x00000005080075a7 */ /* 0x001064000800017f */
[----:B-1----:R-:W-:Y:S05]  /*89f0*/  @!P0 NANOSLEEP.SYNCS 0x989680 ;  /* 0x009896800000895d */ /* 0x002fea0003900000 */
[----:B------:R-:W1:Y:S02]  /*8a00*/  @!P0 SYNCS.PHASECHK.TRANS64 P0, [R8+URZ], R5 ;  /* 0x00000005080085a7 */ /* 0x000e64000800007f */
[----:B-1----:R-:W-:Y:S05]  /*8a10*/  @!P0 BRA `(.L_x_149) ;  /* 0xfffffffc00f08947 */ /* 0x002fea000383ffff */
[----:B------:R-:W-:Y:S05]  /*8a20*/  BRA `(.L_x_193) ;  /* 0xffffffec00b47947 */ /* 0x000fea000383ffff */
.L_x_150:
[----:B0-----:R0:W1:Y:S02]  /*8a30*/  SYNCS.PHASECHK.TRANS64.TRYWAIT P0, [R9+URZ], R4 ;  /* 0x00000004090075a7 */ /* 0x001064000800017f */
[----:B-1----:R-:W-:Y:S05]  /*8a40*/  @!P0 NANOSLEEP.SYNCS 0x989680 ;  /* 0x009896800000895d */ /* 0x002fea0003900000 */
[----:B------:R-:W1:Y:S02]  /*8a50*/  @!P0 SYNCS.PHASECHK.TRANS64 P0, [R9+URZ], R4 ;  /* 0x00000004090085a7 */ /* 0x000e64000800007f */
[----:B-1----:R-:W-:Y:S05]  /*8a60*/  @!P0 BRA `(.L_x_150) ;  /* 0xfffffffc00f08947 */ /* 0x002fea000383ffff */
[----:B------:R-:W-:Y:S05]  /*8a70*/  BRA `(.L_x_194) ;  /* 0xffffffec00c47947 */ /* 0x000fea000383ffff */
.L_x_151:
[----:B0-----:R0:W1:Y:S02]  /*8a80*/  SYNCS.PHASECHK.TRANS64.TRYWAIT P0, [R8+URZ], R5 ;  /* 0x00000005080075a7 */ /* 0x001064000800017f */
[----:B-1----:R-:W-:Y:S05]  /*8a90*/  @!P0 NANOSLEEP.SYNCS 0x989680 ;  /* 0x009896800000895d */ /* 0x002fea0003900000 */
[----:B------:R-:W1:Y:S02]  /*8aa0*/  @!P0 SYNCS.PHASECHK.TRANS64 P0, [R8+URZ], R5 ;  /* 0x00000005080085a7 */ /* 0x000e64000800007f */
[----:B-1----:R-:W-:Y:S05]  /*8ab0*/  @!P0 BRA `(.L_x_151) ;  /* 0xfffffffc00f08947 */ /* 0x002fea000383ffff */
[----:B------:R-:W-:Y:S05]  /*8ac0*/  BRA `(.L_x_195) ;  /* 0xffffffec00d47947 */ /* 0x000fea000383ffff */
.L_x_152:
[----:B0-----:R0:W1:Y:S02]  /*8ad0*/  SYNCS.PHASECHK.TRANS64.TRYWAIT P0, [R9+URZ], R4 ;  /* 0x00000004090075a7 */ /* 0x001064000800017f */
[----:B-1----:R-:W-:Y:S05]  /*8ae0*/  @!P0 NANOSLEEP.SYNCS 0x989680 ;  /* 0x009896800000895d */ /* 0x002fea0003900000 */
[----:B------:R-:W1:Y:S02]  /*8af0*/  @!P0 SYNCS.PHASECHK.TRANS64 P0, [R9+URZ], R4 ;  /* 0x00000004090085a7 */ /* 0x000e64000800007f */
[----:B-1----:R-:W-:Y:S05]  /*8b00*/  @!P0 BRA `(.L_x_152) ;  /* 0xfffffffc00f08947 */ /* 0x002fea000383ffff */
[----:B------:R-:W-:Y:S05]  /*8b10*/  BRA `(.L_x_196) ;  /* 0xffffffec00e47947 */ /* 0x000fea000383ffff */
.L_x_153:
[----:B0-----:R0:W1:Y:S02]  /*8b20*/  SYNCS.PHASECHK.TRANS64.TRYWAIT P0, [R8+URZ], R5 ;  /* 0x00000005080075a7 */ /* 0x001064000800017f */
[----:B-1----:R-:W-:Y:S05]  /*8b30*/  @!P0 NANOSLEEP.SYNCS 0x989680 ;  /* 0x009896800000895d */ /* 0x002fea0003900000 */
[----:B------:R-:W1:Y:S02]  /*8b40*/  @!P0 SYNCS.PHASECHK.TRANS64 P0, [R8+URZ], R5 ;  /* 0x00000005080085a7 */ /* 0x000e64000800007f */
[----:B-1----:R-:W-:Y:S05]  /*8b50*/  @!P0 BRA `(.L_x_153) ;  /* 0xfffffffc00f08947 */ /* 0x002fea000383ffff */
[----:B------:R-:W-:Y:S05]  /*8b60*/  BRA `(.L_x_197) ;  /* 0xffffffec00f47947 */ /* 0x000fea000383ffff */
.L_x_154:
[----:B0-----:R0:W1:Y:S02]  /*8b70*/  SYNCS.PHASECHK.TRANS64.TRYWAIT P0, [R9+URZ], R4 ;  /* 0x00000004090075a7 */ /* 0x001064000800017f */
[----:B-1----:R-:W-:Y:S05]  /*8b80*/  @!P0 NANOSLEEP.SYNCS 0x989680 ;  /* 0x009896800000895d */ /* 0x002fea0003900000 */
[----:B------:R-:W1:Y:S02]  /*8b90*/  @!P0 SYNCS.PHASECHK.TRANS64 P0, [R9+URZ], R4 ;  /* 0x00000004090085a7 */ /* 0x000e64000800007f */
[----:B-1----:R-:W-:Y:S05]  /*8ba0*/  @!P0 BRA `(.L_x_154) ;  /* 0xfffffffc00f08947 */ /* 0x002fea000383ffff */
[----:B------:R-:W-:Y:S05]  /*8bb0*/  BRA `(.L_x_198) ;  /* 0xfffffff000047947 */ /* 0x000fea000383ffff */
.L_x_155:
[----:B0-----:R0:W1:Y:S02]  /*8bc0*/  SYNCS.PHASECHK.TRANS64.TRYWAIT P0, [R8+URZ], R5 ;  /* 0x00000005080075a7 */ /* 0x001064000800017f */
[----:B-1----:R-:W-:Y:S05]  /*8bd0*/  @!P0 NANOSLEEP.SYNCS 0x989680 ;  /* 0x009896800000895d */ /* 0x002fea0003900000 */
[----:B------:R-:W1:Y:S02]  /*8be0*/  @!P0 SYNCS.PHASECHK.TRANS64 P0, [R8+URZ], R5 ;  /* 0x00000005080085a7 */ /* 0x000e64000800007f */
[----:B-1----:R-:W-:Y:S05]  /*8bf0*/  @!P0 BRA `(.L_x_155) ;  /* 0xfffffffc00f08947 */ /* 0x002fea000383ffff */
[----:B------:R-:W-:Y:S05]  /*8c00*/  BRA `(.L_x_199) ;  /* 0xfffffff000147947 */ /* 0x000fea000383ffff */
.L_x_156:
[----:B0-----:R0:W1:Y:S02]  /*8c10*/  SYNCS.PHASECHK.TRANS64.TRYWAIT P0, [R9+URZ], R4 ;  /* 0x00000004090075a7 */ /* 0x001064000800017f */
[----:B-1----:R-:W-:Y:S05]  /*8c20*/  @!P0 NANOSLEEP.SYNCS 0x989680 ;  /* 0x009896800000895d */ /* 0x002fea0003900000 */
[----:B------:R-:W1:Y:S02]  /*8c30*/  @!P0 SYNCS.PHASECHK.TRANS64 P0, [R9+URZ], R4 ;  /* 0x00000004090085a7 */ /* 0x000e64000800007f */
[----:B-1----:R-:W-:Y:S05]  /*8c40*/  @!P0 BRA `(.L_x_156) ;  /* 0xfffffffc00f08947 */ /* 0x002fea000383ffff */
[----:B------:R-:W-:Y:S05]  /*8c50*/  BRA `(.L_x_200) ;  /* 0xfffffff000247947 */ /* 0x000fea000383ffff */
.L_x_157:
[----:B0-----:R0:W1:Y:S02]  /*8c60*/  SYNCS.PHASECHK.TRANS64.TRYWAIT P0, [R8+URZ], R5 ;  /* 0x00000005080075a7 */ /* 0x001064000800017f */
[----:B-1----:R-:W-:Y:S05]  /*8c70*/  @!P0 NANOSLEEP.SYNCS 0x989680 ;  /* 0x009896800000895d */ /* 0x002fea0003900000 */
[----:B------:R-:W1:Y:S02]  /*8c80*/  @!P0 SYNCS.PHASECHK.TRANS64 P0, [R8+URZ], R5 ;  /* 0x00000005080085a7 */ /* 0x000e64000800007f */
[----:B-1----:R-:W-:Y:S05]  /*8c90*/  @!P0 BRA `(.L_x_157) ;  /* 0xfffffffc00f08947 */ /* 0x002fea000383ffff */
[----:B------:R-:W-:Y:S05]  /*8ca0*/  BRA `(.L_x_201) ;  /* 0xfffffff000347947 */ /* 0x000fea000383ffff */
.L_x_158:
[----:B0-----:R0:W1:Y:S02]  /*8cb0*/  SYNCS.PHASECHK.TRANS64.TRYWAIT P0, [R9+URZ], R4 ;  /* 0x00000004090075a7 */ /* 0x001064000800017f */
[----:B-1----:R-:W-:Y:S05]  /*8cc0*/  @!P0 NANOSLEEP.SYNCS 0x989680 ;  /* 0x009896800000895d */ /* 0x002fea0003900000 */
[----:B------:R-:W1:Y:S02]  /*8cd0*/  @!P0 SYNCS.PHASECHK.TRANS64 P0, [R9+URZ], R4 ;  /* 0x00000004090085a7 */ /* 0x000e64000800007f */
[----:B-1----:R-:W-:Y:S05]  /*8ce0*/  @!P0 BRA `(.L_x_158) ;  /* 0xfffffffc00f08947 */ /* 0x002fea000383ffff */
[----:B------:R-:W-:Y:S05]  /*8cf0*/  BRA `(.L_x_202) ;  /* 0xfffffff000447947 */ /* 0x000fea000383ffff */
.L_x_159:
[----:B0-----:R0:W1:Y:S02]  /*8d00*/  SYNCS.PHASECHK.TRANS64.TRYWAIT P0, [R8+URZ], R5 ;  /* 0x00000005080075a7 */ /* 0x001064000800017f */
[----:B-1----:R-:W-:Y:S05]  /*8d10*/  @!P0 NANOSLEEP.SYNCS 0x989680 ;  /* 0x009896800000895d */ /* 0x002fea0003900000 */
[----:B------:R-:W1:Y:S02]  /*8d20*/  @!P0 SYNCS.PHASECHK.TRANS64 P0, [R8+URZ], R5 ;  /* 0x00000005080085a7 */ /* 0x000e64000800007f */
[----:B-1----:R-:W-:Y:S05]  /*8d30*/  @!P0 BRA `(.L_x_159) ;  /* 0xfffffffc00f08947 */ /* 0x002fea000383ffff */
[----:B------:R-:W-:Y:S05]  /*8d40*/  BRA `(.L_x_203) ;  /* 0xfffffff000547947 */ /* 0x000fea000383ffff */
.L_x_160:
[----:B0-----:R0:W1:Y:S02]  /*8d50*/  SYNCS.PHASECHK.TRANS64.TRYWAIT P0, [R9+URZ], R4 ;  /* 0x00000004090075a7 */ /* 0x001064000800017f */
[----:B-1----:R-:W-:Y:S05]  /*8d60*/  @!P0 NANOSLEEP.SYNCS 0x989680 ;  /* 0x009896800000895d */ /* 0x002fea0003900000 */
[----:B------:R-:W1:Y:S02]  /*8d70*/  @!P0 SYNCS.PHASECHK.TRANS64 P0, [R9+URZ], R4 ;  /* 0x00000004090085a7 */ /* 0x000e64000800007f */
[----:B-1----:R-:W-:Y:S05]  /*8d80*/  @!P0 BRA `(.L_x_160) ;  /* 0xfffffffc00f08947 */ /* 0x002fea000383ffff */
[----:B------:R-:W-:Y:S05]  /*8d90*/  BRA `(.L_x_204) ;  /* 0xfffffff000647947 */ /* 0x000fea000383ffff */
.L_x_161:
[----:B0-----:R0:W1:Y:S02]  /*8da0*/  SYNCS.PHASECHK.TRANS64.TRYWAIT P0, [R8+URZ], R5 ;  /* 0x00000005080075a7 */ /* 0x001064000800017f */
[----:B-1----:R-:W-:Y:S05]  /*8db0*/  @!P0 NANOSLEEP.SYNCS 0x989680 ;  /* 0x009896800000895d */ /* 0x002fea0003900000 */
[----:B------:R-:W1:Y:S02]  /*8dc0*/  @!P0 SYNCS.PHASECHK.TRANS64 P0, [R8+URZ], R5 ;  /* 0x00000005080085a7 */ /* 0x000e64000800007f */
[----:B-1----:R-:W-:Y:S05]  /*8dd0*/  @!P0 BRA `(.L_x_161) ;  /* 0xfffffffc00f08947 */ /* 0x002fea000383ffff */
[----:B------:R-:W-:Y:S05]  /*8de0*/  BRA `(.L_x_205) ;  /* 0xfffffff000747947 */ /* 0x000fea000383ffff */
.L_x_162:
[----:B0-----:R0:W1:Y:S02]  /*8df0*/  SYNCS.PHASECHK.TRANS64.TRYWAIT P0, [R9+URZ], R4 ;  /* 0x00000004090075a7 */ /* 0x001064000800017f */
[----:B-1----:R-:W-:Y:S05]  /*8e00*/  @!P0 NANOSLEEP.SYNCS 0x989680 ;  /* 0x009896800000895d */ /* 0x002fea0003900000 */
[----:B------:R-:W1:Y:S02]  /*8e10*/  @!P0 SYNCS.PHASECHK.TRANS64 P0, [R9+URZ], R4 ;  /* 0x00000004090085a7 */ /* 0x000e64000800007f */
[----:B-1----:R-:W-:Y:S05]  /*8e20*/  @!P0 BRA `(.L_x_162) ;  /* 0xfffffffc00f08947 */ /* 0x002fea000383ffff */
[----:B------:R-:W-:Y:S05]  /*8e30*/  BRA `(.L_x_206) ;  /* 0xfffffff000847947 */ /* 0x000fea000383ffff */
.L_x_163:
[----:B0-----:R0:W1:Y:S02]  /*8e40*/  SYNCS.PHASECHK.TRANS64.TRYWAIT P0, [R6+URZ], R5 ;  /* 0x00000005060075a7 */ /* 0x001064000800017f */
[----:B-1----:R-:W-:Y:S05]  /*8e50*/  @!P0 NANOSLEEP.SYNCS 0x989680 ;  /* 0x009896800000895d */ /* 0x002fea0003900000 */
[----:B------:R-:W1:Y:S02]  /*8e60*/  @!P0 SYNCS.PHASECHK.TRANS64 P0, [R6+URZ], R5 ;  /* 0x00000005060085a7 */ /* 0x000e64000800007f */
[----:B-1----:R-:W-:Y:S05]  /*8e70*/  @!P0 BRA `(.L_x_163) ;  /* 0xfffffffc00f08947 */ /* 0x002fea000383ffff */
[----:B------:R-:W-:Y:S05]  /*8e80*/  BRA `(.L_x_207) ;  /* 0xfffffff0008c7947 */ /* 0x000fea000383ffff */
.L_x_208:
[----:B------:R-:W-:-:S00]  /*8e90*/  BRA `(.L_x_208) ;  /* 0xfffffffc00fc7947 */ /* 0x000fc0000383ffff */
[----:B------:R-:W-:-:S00]  /*8ea0*/  NOP ;  /* 0x0000000000007918 */ /* 0x000fc00000000000 */
        /* <DEDUP_REMOVED lines=13> */
.L_x_209:


//--------------------- .nv.shared._ZN7cutlass13device_kernelINS_4gemm6kernel13GemmUniversalIN4cute5tupleIJiiiiEEENS1_10collective13CollectiveMmaINS1_37MainloopSm90TmaGmmaWarpSpecializedFP8ILi37ENS5_IJNS4_1CILi8EEENSA_ILi1EEESC_EEENS1_35KernelTmaWarpSpecializedCooperativeEEENS5_IJNSA_ILi128EEENSA_ILi64EEENSA_ILi32EEEEEENS_12float_e4m3_tENS5_IJlSC_lEEESK_SL_NS4_8TiledMMAINS4_8MMA_AtomIJNS4_4SM904GMMA30MMA_64x64x32_F32E4M3E4M3_SS_TNILNSP_7ScaleInE1ELSR_1EEEEEENS4_6LayoutINS5_IJNSA_ILi2EEESC_SC_EEENS5_IJSC_NSA_ILi0EEESX_EEEEENS5_IJNS4_10UnderscoreES10_S10_EEEEENS4_13SM90_TMA_LOADENS4_14ComposedLayoutINS4_7SwizzleILi1ELi4ELi3EEENS4_18smem_ptr_flag_bitsILi8EEENSU_INS5_IJSB_SI_EEENS5_IJSI_SC_EEEEEEEvNS4_8identityENS4_23SM90_TMA_LOAD_MULTICASTES1C_vS1D_EENS_8epilogue10collective6detail29Sm90TmaWarpSpecializedAdapterINS1H_15DefaultEpilogueISK_SL_SL_NS1G_6thread17LinearCombinationISK_Li1EffLNS1L_9ScaleType4KindE0ELNS_15FloatRoundStyleE2ESK_EENS1_15EpilogueDefaultEEEEEvvEEEEvNT_6ParamsE --------------------------
	.section	.nv.shared._ZN7cutlass13device_kernelINS_4gemm6kernel13GemmUniversalIN4cute5tupleIJiiiiEEENS1_10collective13CollectiveMmaINS1_37MainloopSm90TmaGmmaWarpSpecializedFP8ILi37ENS5_IJNS4_1CILi8EEENSA_ILi1EEESC_EEENS1_35KernelTmaWarpSpecializedCooperativeEEENS5_IJNSA_ILi128EEENSA_ILi64EEENSA_ILi32EEEEEENS_12float_e4m3_tENS5_IJlSC_lEEESK_SL_NS4_8TiledMMAINS4_8MMA_AtomIJNS4_4SM904GMMA30MMA_64x64x32_F32E4M3E4M3_SS_TNILNSP_7ScaleInE1ELSR_1EEEEEENS4_6LayoutINS5_IJNSA_ILi2EEESC_SC_EEENS5_IJSC_NSA_ILi0EEESX_EEEEENS5_IJNS4_10UnderscoreES10_S10_EEEEENS4_13SM90_TMA_LOADENS4_14ComposedLayoutINS4_7SwizzleILi1ELi4ELi3EEENS4_18smem_ptr_flag_bitsILi8EEENSU_INS5_IJSB_SI_EEENS5_IJSI_SC_EEEEEEEvNS4_8identityENS4_23SM90_TMA_LOAD_MULTICASTES1C_vS1D_EENS_8epilogue10collective6detail29Sm90TmaWarpSpecializedAdapterINS1H_15DefaultEpilogueISK_SL_SL_NS1G_6thread17LinearCombinationISK_Li1EffLNS1L_9ScaleType4KindE0ELNS_15FloatRoundStyleE2ESK_EENS1_15EpilogueDefaultEEEEEvvEEEEvNT_6ParamsE,"aw",@nobits
	.sectionflags	@""
	.align	16
	.zero		1024


//--------------------- .nv.shared.reserved.0     --------------------------
	.section	.nv.shared.reserved.0,"aw",@nobits
	.weak		__nv_reservedSMEM_offset_0_alias
	.size		__nv_reservedSMEM_offset_0_alias, 0, 0
	.other		__nv_reservedSMEM_offset_0_alias,@"STO_CUDA_RESERVED_SHARED STV_DEFAULT"
__nv_reservedSMEM_offset_0_alias:
	.zero		0


//--------------------- .nv.global                --------------------------
	.section	.nv.global,"aw",@nobits
.nv.global:
	.type		_ZN40_INTERNAL_6ffd03cb_4_k_cu_c7bfb718_260914cute1_E,@object
	.size		_ZN40_INTERNAL_6ffd03cb_4_k_cu_c7bfb718_260914cute1_E,(_ZN40_INTERNAL_6ffd03cb_4_k_cu_c7bfb718_260914cuda3std3__45__cpo6cbeginE - _ZN40_INTERNAL_6ffd03cb_4_k_cu_c7bfb718_260914cute1_E)
_ZN40_INTERNAL_6ffd03cb_4_k_cu_c7bfb718_260914cute1_E:
	.zero		1
	.type		_ZN40_INTERNAL_6ffd03cb_4_k_cu_c7bfb718_260914cuda3std3__45__cpo6cbeginE,@object
	.size		_ZN40_INTERNAL_6ffd03cb_4_k_cu_c7bfb718_260914cuda3std3__45__cpo6cbeginE,(_ZN40_INTERNAL_6ffd03cb_4_k_cu_c7bfb718_260914cuda3std3__48in_placeE - _ZN40_INTERNAL_6ffd03cb_4_k_cu_c7bfb718_260914cuda3std3__45__cpo6cbeginE)
_ZN40_INTERNAL_6ffd03cb_4_k_cu_c7bfb718_260914cuda3std3__45__cpo6cbeginE:
	.zero		1
	.type		_ZN40_INTERNAL_6ffd03cb_4_k_cu_c7bfb718_260914cuda3std3__48in_placeE,@object
	.size		_ZN40_INTERNAL_6ffd03cb_4_k_cu_c7bfb718_260914cuda3std3__48in_placeE,(_ZN40_INTERNAL_6ffd03cb_4_k_cu_c7bfb718_260914cuda3std6ranges3__45__cpo9iter_moveE - _ZN40_INTERNAL_6ffd03cb_4_k_cu_c7bfb718_260914cuda3std3__48in_placeE)
_ZN40_INTERNAL_6ffd03cb_4_k_cu_c7bfb718_260914cuda3std3__48in_placeE:
	.zero		1
	.type		_ZN40_INTERNAL_6ffd03cb_4_k_cu_c7bfb718_260914cuda3std6ranges3__45__cpo9iter_moveE,@object
	.size		_ZN40_INTERNAL_6ffd03cb_4_k_cu_c7bfb718_260914cuda3std6ranges3__45__cpo9iter_moveE,(_ZN40_INTERNAL_6ffd03cb_4_k_cu_c7bfb718_260914cuda3std3__45__cpo5beginE - _ZN40_INTERNAL_6ffd03cb_4_k_cu_c7bfb718_260914cuda3std6ranges3__45__cpo9iter_moveE)
_ZN40_INTERNAL_6ffd03cb_4_k_cu_c7bfb718_260914cuda3std6ranges3__45__cpo9iter_moveE:
	.zero		1
	.type		_ZN40_INTERNAL_6ffd03cb_4_k_cu_c7bfb718_260914cuda3std3__45__cpo5beginE,@object
	.size		_ZN40_INTERNAL_6ffd03cb_4_k_cu_c7bfb718_260914cuda3std3__45__cpo5beginE,(_ZN40_INTERNAL_6ffd03cb_4_k_cu_c7bfb718_260914cuda3std3__442_GLOBAL__N__6ffd03cb_4_k_cu_c7bfb718_260916ignoreE - _ZN40_INTERNAL_6ffd03cb_4_k_cu_c7bfb718_260914cuda3std3__45__cpo5beginE)
_ZN40_INTERNAL_6ffd03cb_4_k_cu_c7bfb718_260914cuda3std3__45__cpo5beginE:
	.zero		1
	.type		_ZN40_INTERNAL_6ffd03cb_4_k_cu_c7bfb718_260914cuda3std3__442_GLOBAL__N__6ffd03cb_4_k_cu_c7bfb718_260916ignoreE,@object
	.size		_ZN40_INTERNAL_6ffd03cb_4_k_cu_c7bfb718_260914cuda3std3__442_GLOBAL__N__6ffd03cb_4_k_cu_c7bfb718_260916ignoreE,(_ZN40_INTERNAL_6ffd03cb_4_k_cu_c7bfb718_260914cute7productE - _ZN40_INTERNAL_6ffd03cb_4_k_cu_c7bfb718_260914cuda3std3__442_GLOBAL__N__6ffd03cb_4_k_cu_c7bfb718_260916ignoreE)
_ZN40_INTERNAL_6ffd03cb_4_k_cu_c7bfb718_260914cuda3std3__442_GLOBAL__N__6ffd03cb_4_k_cu_c7bfb718_260916ignoreE:
	.zero		1
	.type		_ZN40_INTERNAL_6ffd03cb_4_k_cu_c7bfb718_260914cute7productE,@object
	.size		_ZN40_INTERNAL_6ffd03cb_4_k_cu_c7bfb718_260914cute7productE,(_ZN40_INTERNAL_6ffd03cb_4_k_cu_c7bfb718_260914cuda3std3__45__cpo3endE - _ZN40_INTERNAL_6ffd03cb_4_k_cu_c7bfb718_260914cute7productE)
_ZN40_INTERNAL_6ffd03cb_4_k_cu_c7bfb718_260914cute7productE:
	.zero		1
	.type		_ZN40_INTERNAL_6ffd03cb_4_k_cu_c7bfb718_260914cuda3std3__45__cpo3endE,@object
	.size		_ZN40_INTERNAL_6ffd03cb_4_k_cu_c7bfb718_260914cuda3std3__45__cpo3endE,(_ZN40_INTERNAL_6ffd03cb_4_k_cu_c7bfb718_260914cuda3std3__419piecewise_constructE - _ZN40_INTERNAL_6ffd03cb_4_k_cu_c7bfb718_260914cuda3std3__45__cpo3endE)
_ZN40_INTERNAL_6ffd03cb_4_k_cu_c7bfb718_260914cuda3std3__45__cpo3endE:
	.zero		1
	.type		_ZN40_INTERNAL_6ffd03cb_4_k_cu_c7bfb718_260914cuda3std3__419piecewise_constructE,@object
	.size		_ZN40_INTERNAL_6ffd03cb_4_k_cu_c7bfb718_260914cuda3std3__419piecewise_constructE,(_ZN40_INTERNAL_6ffd03cb_4_k_cu_c7bfb718_260914cuda3std3__45__cpo4cendE - _ZN40_INTERNAL_6ffd03cb_4_k_cu_c7bfb718_260914cuda3std3__419piecewise_constructE)
_ZN40_INTERNAL_6ffd03cb_4_k_cu_c7bfb718_260914cuda3std3__419piecewise_constructE:
	.zero		1
	.type		_ZN40_INTERNAL_6ffd03cb_4_k_cu_c7bfb718_260914cuda3std3__45__cpo4cendE,@object
	.size		_ZN40_INTERNAL_6ffd03cb_4_k_cu_c7bfb718_260914cuda3std3__45__cpo4cendE,(_ZN40_INTERNAL_6ffd03cb_4_k_cu_c7bfb718_260914cuda3std6ranges3__45__cpo4swapE - _ZN40_INTERNAL_6ffd03cb_4_k_cu_c7bfb718_260914cuda3std3__45__cpo4cendE)
_ZN40_INTERNAL_6ffd03cb_4_k_cu_c7bfb718_260914cuda3std3__45__cpo4cendE:
	.zero		1
	.type		_ZN40_INTERNAL_6ffd03cb_4_k_cu_c7bfb718_260914cuda3std6ranges3__45__cpo4swapE,@object
	.size		_ZN40_INTERNAL_6ffd03cb_4_k_cu_c7bfb718_260914cuda3std6ranges3__45__cpo4swapE,(.L_7 - _ZN40_INTERNAL_6ffd03cb_4_k_cu_c7bfb718_260914cuda3std6ranges3__45__cpo4swapE)
_ZN40_INTERNAL_6ffd03cb_4_k_cu_c7bfb718_260914cuda3std6ranges3__45__cpo4swapE:
	.zero		1
.L_7:


//--------------------- .nv.constant0._ZN7cutlass13device_kernelINS_4gemm6kernel13GemmUniversalIN4cute5tupleIJiiiiEEENS1_10collective13CollectiveMmaINS1_37MainloopSm90TmaGmmaWarpSpecializedFP8ILi37ENS5_IJNS4_1CILi8EEENSA_ILi1EEESC_EEENS1_35KernelTmaWarpSpecializedCooperativeEEENS5_IJNSA_ILi128EEENSA_ILi64EEENSA_ILi32EEEEEENS_12float_e4m3_tENS5_IJlSC_lEEESK_SL_NS4_8TiledMMAINS4_8MMA_AtomIJNS4_4SM904GMMA30MMA_64x64x32_F32E4M3E4M3_SS_TNILNSP_7ScaleInE1ELSR_1EEEEEENS4_6LayoutINS5_IJNSA_ILi2EEESC_SC_EEENS5_IJSC_NSA_ILi0EEESX_EEEEENS5_IJNS4_10UnderscoreES10_S10_EEEEENS4_13SM90_TMA_LOADENS4_14ComposedLayoutINS4_7SwizzleILi1ELi4ELi3EEENS4_18smem_ptr_flag_bitsILi8EEENSU_INS5_IJSB_SI_EEENS5_IJSI_SC_EEEEEEEvNS4_8identityENS4_23SM90_TMA_LOAD_MULTICASTES1C_vS1D_EENS_8epilogue10collective6detail29Sm90TmaWarpSpecializedAdapterINS1H_15DefaultEpilogueISK_SL_SL_NS1G_6thread17LinearCombinationISK_Li1EffLNS1L_9ScaleType4KindE0ELNS_15FloatRoundStyleE2ESK_EENS1_15EpilogueDefaultEEEEEvvEEEEvNT_6ParamsE --------------------------
	.section	.nv.constant0._ZN7cutlass13device_kernelINS_4gemm6kernel13GemmUniversalIN4cute5tupleIJiiiiEEENS1_10collective13CollectiveMmaINS1_37MainloopSm90TmaGmmaWarpSpecializedFP8ILi37ENS5_IJNS4_1CILi8EEENSA_ILi1EEESC_EEENS1_35KernelTmaWarpSpecializedCooperativeEEENS5_IJNSA_ILi128EEENSA_ILi64EEENSA_ILi32EEEEEENS_12float_e4m3_tENS5_IJlSC_lEEESK_SL_NS4_8TiledMMAINS4_8MMA_AtomIJNS4_4SM904GMMA30MMA_64x64x32_F32E4M3E4M3_SS_TNILNSP_7ScaleInE1ELSR_1EEEEEENS4_6LayoutINS5_IJNSA_ILi2EEESC_SC_EEENS5_IJSC_NSA_ILi0EEESX_EEEEENS5_IJNS4_10UnderscoreES10_S10_EEEEENS4_13SM90_TMA_LOADENS4_14ComposedLayoutINS4_7SwizzleILi1ELi4ELi3EEENS4_18smem_ptr_flag_bitsILi8EEENSU_INS5_IJSB_SI_EEENS5_IJSI_SC_EEEEEEEvNS4_8identityENS4_23SM90_TMA_LOAD_MULTICASTES1C_vS1D_EENS_8epilogue10collective6detail29Sm90TmaWarpSpecializedAdapterINS1H_15DefaultEpilogueISK_SL_SL_NS1G_6thread17LinearCombinationISK_Li1EffLNS1L_9ScaleType4KindE0ELNS_15FloatRoundStyleE2ESK_EENS1_15EpilogueDefaultEEEEEvvEEEEvNT_6ParamsE,"a",@progbits
	.sectionflags	@""
	.align	4
.nv.constant0._ZN7cutlass13device_kernelINS_4gemm6kernel13GemmUniversalIN4cute5tupleIJiiiiEEENS1_10collective13CollectiveMmaINS1_37MainloopSm90TmaGmmaWarpSpecializedFP8ILi37ENS5_IJNS4_1CILi8EEENSA_ILi1EEESC_EEENS1_35KernelTmaWarpSpecializedCooperativeEEENS5_IJNSA_ILi128EEENSA_ILi64EEENSA_ILi32EEEEEENS_12float_e4m3_tENS5_IJlSC_lEEESK_SL_NS4_8TiledMMAINS4_8MMA_AtomIJNS4_4SM904GMMA30MMA_64x64x32_F32E4M3E4M3_SS_TNILNSP_7ScaleInE1ELSR_1EEEEEENS4_6LayoutINS5_IJNSA_ILi2EEESC_SC_EEENS5_IJSC_NSA_ILi0EEESX_EEEEENS5_IJNS4_10UnderscoreES10_S10_EEEEENS4_13SM90_TMA_LOADENS4_14ComposedLayoutINS4_7SwizzleILi1ELi4ELi3EEENS4_18smem_ptr_flag_bitsILi8EEENSU_INS5_IJSB_SI_EEENS5_IJSI_SC_EEEEEEEvNS4_8identityENS4_23SM90_TMA_LOAD_MULTICASTES1C_vS1D_EENS_8epilogue10collective6detail29Sm90TmaWarpSpecializedAdapterINS1H_15DefaultEpilogueISK_SL_SL_NS1G_6thread17LinearCombinationISK_Li1EffLNS1L_9ScaleType4KindE0ELNS_15FloatRoundStyleE2ESK_EENS1_15EpilogueDefaultEEEEEvvEEEEvNT_6ParamsE:
	.zero		1664


//--------------------- SYMBOLS --------------------------

	.type		.nv.reservedSmem.offset0,@object
	.size		.nv.reservedSmem.offset0,0x4
